//
// Generated by NVIDIA NVVM Compiler
//
// Compiler Build ID: CL-36424714
// Cuda compilation tools, release 13.0, V13.0.88
// Based on NVVM 20.0.0
//

.version 9.0
.target sm_100
.address_size 64

	// .globl	_Z9normalizePf
.extern .func  (.param .b32 func_retval0) vprintf
(
	.param .b64 vprintf_param_0,
	.param .b64 vprintf_param_1
)
;
.global .align 1 .b8 $str[32] = {84, 111, 111, 32, 109, 97, 110, 121, 32, 105, 116, 101, 114, 97, 116, 105, 111, 110, 115, 32, 105, 110, 32, 106, 97, 99, 111, 98, 105, 51, 10};

.visible .entry _Z9normalizePf(
	.param .u64 .ptr .align 1 _Z9normalizePf_param_0
)
{
	.reg .b32 	%f<11>;
	.reg .b64 	%rd<3>;

	ld.param.u64 	%rd1, [_Z9normalizePf_param_0];
	cvta.to.global.u64 	%rd2, %rd1;
	ld.global.f32 	%f1, [%rd2];
	ld.global.f32 	%f2, [%rd2+4];
	mul.f32 	%f3, %f2, %f2;
	fma.rn.f32 	%f4, %f1, %f1, %f3;
	ld.global.f32 	%f5, [%rd2+8];
	fma.rn.f32 	%f6, %f5, %f5, %f4;
	sqrt.rn.f32 	%f7, %f6;
	div.rn.f32 	%f8, %f1, %f7;
	st.global.f32 	[%rd2], %f8;
	div.rn.f32 	%f9, %f2, %f7;
	st.global.f32 	[%rd2+4], %f9;
	div.rn.f32 	%f10, %f5, %f7;
	st.global.f32 	[%rd2+8], %f10;
	ret;

}
	// .globl	_Z5crossPfS_S_
.visible .entry _Z5crossPfS_S_(
	.param .u64 .ptr .align 1 _Z5crossPfS_S__param_0,
	.param .u64 .ptr .align 1 _Z5crossPfS_S__param_1,
	.param .u64 .ptr .align 1 _Z5crossPfS_S__param_2
)
{
	.reg .b32 	%f<22>;
	.reg .b64 	%rd<7>;

	ld.param.u64 	%rd1, [_Z5crossPfS_S__param_0];
	ld.param.u64 	%rd2, [_Z5crossPfS_S__param_1];
	ld.param.u64 	%rd3, [_Z5crossPfS_S__param_2];
	cvta.to.global.u64 	%rd4, %rd1;
	cvta.to.global.u64 	%rd5, %rd3;
	cvta.to.global.u64 	%rd6, %rd2;
	ld.global.f32 	%f1, [%rd6+4];
	ld.global.f32 	%f2, [%rd5+8];
	mul.f32 	%f3, %f1, %f2;
	ld.global.f32 	%f4, [%rd6+8];
	ld.global.f32 	%f5, [%rd5+4];
	mul.f32 	%f6, %f4, %f5;
	sub.f32 	%f7, %f3, %f6;
	st.global.f32 	[%rd4], %f7;
	ld.global.f32 	%f8, [%rd6+8];
	ld.global.f32 	%f9, [%rd5];
	mul.f32 	%f10, %f8, %f9;
	ld.global.f32 	%f11, [%rd6];
	ld.global.f32 	%f12, [%rd5+8];
	mul.f32 	%f13, %f11, %f12;
	sub.f32 	%f14, %f10, %f13;
	st.global.f32 	[%rd4+4], %f14;
	ld.global.f32 	%f15, [%rd6];
	ld.global.f32 	%f16, [%rd5+4];
	mul.f32 	%f17, %f15, %f16;
	ld.global.f32 	%f18, [%rd6+4];
	ld.global.f32 	%f19, [%rd5];
	mul.f32 	%f20, %f18, %f19;
	sub.f32 	%f21, %f17, %f20;
	st.global.f32 	[%rd4+8], %f21;
	ret;

}
	// .globl	_Z3dotPfS_S_
.visible .entry _Z3dotPfS_S_(
	.param .u64 .ptr .align 1 _Z3dotPfS_S__param_0,
	.param .u64 .ptr .align 1 _Z3dotPfS_S__param_1,
	.param .u64 .ptr .align 1 _Z3dotPfS_S__param_2
)
{
	.reg .b32 	%f<10>;
	.reg .b64 	%rd<7>;

	ld.param.u64 	%rd1, [_Z3dotPfS_S__param_0];
	ld.param.u64 	%rd2, [_Z3dotPfS_S__param_1];
	ld.param.u64 	%rd3, [_Z3dotPfS_S__param_2];
	cvta.to.global.u64 	%rd4, %rd3;
	cvta.to.global.u64 	%rd5, %rd2;
	cvta.to.global.u64 	%rd6, %rd1;
	ld.global.f32 	%f1, [%rd6];
	ld.global.f32 	%f2, [%rd5];
	ld.global.f32 	%f3, [%rd6+4];
	ld.global.f32 	%f4, [%rd5+4];
	mul.f32 	%f5, %f3, %f4;
	fma.rn.f32 	%f6, %f1, %f2, %f5;
	ld.global.f32 	%f7, [%rd6+8];
	ld.global.f32 	%f8, [%rd5+8];
	fma.rn.f32 	%f9, %f7, %f8, %f6;
	st.global.f32 	[%rd4], %f9;
	ret;

}
	// .globl	_Z14setup_rotationPKfS0_RiPA3_fPf
.visible .entry _Z14setup_rotationPKfS0_RiPA3_fPf(
	.param .u64 .ptr .align 1 _Z14setup_rotationPKfS0_RiPA3_fPf_param_0,
	.param .u64 .ptr .align 1 _Z14setup_rotationPKfS0_RiPA3_fPf_param_1,
	.param .u64 .ptr .align 1 _Z14setup_rotationPKfS0_RiPA3_fPf_param_2,
	.param .u64 .ptr .align 1 _Z14setup_rotationPKfS0_RiPA3_fPf_param_3,
	.param .u64 .ptr .align 1 _Z14setup_rotationPKfS0_RiPA3_fPf_param_4
)
{
	.reg .pred 	%p<3>;
	.reg .b32 	%r<9>;
	.reg .b32 	%f<58>;
	.reg .b64 	%rd<14>;

	ld.param.u64 	%rd6, [_Z14setup_rotationPKfS0_RiPA3_fPf_param_0];
	ld.param.u64 	%rd7, [_Z14setup_rotationPKfS0_RiPA3_fPf_param_1];
	ld.param.u64 	%rd8, [_Z14setup_rotationPKfS0_RiPA3_fPf_param_2];
	ld.param.u64 	%rd9, [_Z14setup_rotationPKfS0_RiPA3_fPf_param_3];
	ld.param.u64 	%rd10, [_Z14setup_rotationPKfS0_RiPA3_fPf_param_4];
	cvta.to.global.u64 	%rd1, %rd9;
	cvta.to.global.u64 	%rd2, %rd8;
	cvta.to.global.u64 	%rd3, %rd10;
	mov.b32 	%r3, 0;
	st.global.u32 	[%rd1], %r3;
	st.global.u32 	[%rd1+4], %r3;
	st.global.u32 	[%rd1+8], %r3;
	st.global.u32 	[%rd1+12], %r3;
	st.global.u32 	[%rd1+16], %r3;
	st.global.u32 	[%rd1+20], %r3;
	st.global.u32 	[%rd1+24], %r3;
	st.global.u32 	[%rd1+28], %r3;
	st.global.u32 	[%rd1+32], %r3;
	st.global.u32 	[%rd3], %r3;
	ld.global.u32 	%r4, [%rd2];
	setp.lt.s32 	%p1, %r4, 1;
	mov.f32 	%f57, 0f00000000;
	@%p1 bra 	$L__BB3_4;
	cvta.to.global.u64 	%rd4, %rd7;
	cvta.to.global.u64 	%rd5, %rd6;
	mov.b32 	%r8, 0;
$L__BB3_2:
	ld.global.f32 	%f4, [%rd3];
	mul.lo.s32 	%r6, %r8, 3;
	mul.wide.u32 	%rd11, %r6, 4;
	add.s64 	%rd12, %rd4, %rd11;
	ld.global.f32 	%f5, [%rd12];
	add.s64 	%rd13, %rd5, %rd11;
	ld.global.f32 	%f6, [%rd13];
	mul.f32 	%f7, %f6, %f6;
	fma.rn.f32 	%f8, %f5, %f5, %f7;
	add.f32 	%f9, %f4, %f8;
	st.global.f32 	[%rd3], %f9;
	ld.global.f32 	%f10, [%rd12+4];
	ld.global.f32 	%f11, [%rd13+4];
	mul.f32 	%f12, %f11, %f11;
	fma.rn.f32 	%f13, %f10, %f10, %f12;
	add.f32 	%f14, %f9, %f13;
	st.global.f32 	[%rd3], %f14;
	ld.global.f32 	%f15, [%rd12+8];
	ld.global.f32 	%f16, [%rd13+8];
	mul.f32 	%f17, %f16, %f16;
	fma.rn.f32 	%f18, %f15, %f15, %f17;
	add.f32 	%f19, %f14, %f18;
	st.global.f32 	[%rd3], %f19;
	ld.global.f32 	%f20, [%rd12];
	ld.global.f32 	%f21, [%rd13];
	ld.global.f32 	%f22, [%rd1];
	fma.rn.f32 	%f23, %f20, %f21, %f22;
	st.global.f32 	[%rd1], %f23;
	ld.global.f32 	%f24, [%rd12];
	ld.global.f32 	%f25, [%rd13+4];
	ld.global.f32 	%f26, [%rd1+4];
	fma.rn.f32 	%f27, %f24, %f25, %f26;
	st.global.f32 	[%rd1+4], %f27;
	ld.global.f32 	%f28, [%rd12];
	ld.global.f32 	%f29, [%rd13+8];
	ld.global.f32 	%f30, [%rd1+8];
	fma.rn.f32 	%f31, %f28, %f29, %f30;
	st.global.f32 	[%rd1+8], %f31;
	ld.global.f32 	%f32, [%rd12+4];
	ld.global.f32 	%f33, [%rd13];
	ld.global.f32 	%f34, [%rd1+12];
	fma.rn.f32 	%f35, %f32, %f33, %f34;
	st.global.f32 	[%rd1+12], %f35;
	ld.global.f32 	%f36, [%rd12+4];
	ld.global.f32 	%f37, [%rd13+4];
	ld.global.f32 	%f38, [%rd1+16];
	fma.rn.f32 	%f39, %f36, %f37, %f38;
	st.global.f32 	[%rd1+16], %f39;
	ld.global.f32 	%f40, [%rd12+4];
	ld.global.f32 	%f41, [%rd13+8];
	ld.global.f32 	%f42, [%rd1+20];
	fma.rn.f32 	%f43, %f40, %f41, %f42;
	st.global.f32 	[%rd1+20], %f43;
	ld.global.f32 	%f44, [%rd12+8];
	ld.global.f32 	%f45, [%rd13];
	ld.global.f32 	%f46, [%rd1+24];
	fma.rn.f32 	%f47, %f44, %f45, %f46;
	st.global.f32 	[%rd1+24], %f47;
	ld.global.f32 	%f48, [%rd12+8];
	ld.global.f32 	%f49, [%rd13+4];
	ld.global.f32 	%f50, [%rd1+28];
	fma.rn.f32 	%f51, %f48, %f49, %f50;
	st.global.f32 	[%rd1+28], %f51;
	ld.global.f32 	%f52, [%rd12+8];
	ld.global.f32 	%f53, [%rd13+8];
	ld.global.f32 	%f54, [%rd1+32];
	fma.rn.f32 	%f55, %f52, %f53, %f54;
	st.global.f32 	[%rd1+32], %f55;
	add.s32 	%r8, %r8, 1;
	ld.global.u32 	%r7, [%rd2];
	setp.lt.s32 	%p2, %r8, %r7;
	@%p2 bra 	$L__BB3_2;
	ld.global.f32 	%f56, [%rd3];
	mul.f32 	%f57, %f56, 0f3F000000;
$L__BB3_4:
	st.global.f32 	[%rd3], %f57;
	ret;

}
	// .globl	_Z10jacobiTestPA3_fPfS0_
.visible .entry _Z10jacobiTestPA3_fPfS0_(
	.param .u64 .ptr .align 1 _Z10jacobiTestPA3_fPfS0__param_0,
	.param .u64 .ptr .align 1 _Z10jacobiTestPA3_fPfS0__param_1,
	.param .u64 .ptr .align 1 _Z10jacobiTestPA3_fPfS0__param_2
)
{
	.reg .pred 	%p<29>;
	.reg .b32 	%r<17>;
	.reg .b32 	%f<203>;
	.reg .b64 	%rd<9>;
	.reg .b64 	%fd<28>;

	ld.param.u64 	%rd3, [_Z10jacobiTestPA3_fPfS0__param_0];
	ld.param.u64 	%rd4, [_Z10jacobiTestPA3_fPfS0__param_1];
	ld.param.u64 	%rd5, [_Z10jacobiTestPA3_fPfS0__param_2];
	cvta.to.global.u64 	%rd6, %rd5;
	cvta.to.global.u64 	%rd1, %rd3;
	cvta.to.global.u64 	%rd2, %rd4;
	mov.b32 	%r16, 0;
	st.global.u32 	[%rd6+4], %r16;
	st.global.u32 	[%rd6+8], %r16;
	mov.b32 	%r4, 1065353216;
	st.global.u32 	[%rd6], %r4;
	st.global.u32 	[%rd6+12], %r16;
	st.global.u32 	[%rd6+20], %r16;
	st.global.u32 	[%rd6+16], %r4;
	st.global.u32 	[%rd6+24], %r16;
	st.global.u32 	[%rd6+28], %r16;
	st.global.u32 	[%rd6+32], %r4;
	ld.global.f32 	%f182, [%rd1];
	st.global.f32 	[%rd2], %f182;
	ld.global.f32 	%f181, [%rd1+16];
	st.global.f32 	[%rd2+4], %f181;
	ld.global.f32 	%f180, [%rd1+32];
	st.global.f32 	[%rd2+8], %f180;
$L__BB4_1:
	ld.global.f32 	%f7, [%rd1+4];
	abs.f32 	%f8, %f7;
	add.f32 	%f81, %f8, 0f00000000;
	ld.global.f32 	%f186, [%rd1+8];
	abs.f32 	%f82, %f186;
	add.f32 	%f83, %f81, %f82;
	ld.global.f32 	%f84, [%rd1+20];
	abs.f32 	%f85, %f84;
	add.f32 	%f10, %f83, %f85;
	setp.eq.f32 	%p1, %f10, 0f00000000;
	@%p1 bra 	$L__BB4_46;
	setp.gt.u32 	%p2, %r16, 2;
	mov.f32 	%f183, 0f00000000;
	@%p2 bra 	$L__BB4_4;
	cvt.f64.f32 	%fd1, %f10;
	mul.f64 	%fd2, %fd1, 0d3FC999999999999A;
	div.rn.f64 	%fd3, %fd2, 0d4022000000000000;
	cvt.rn.f32.f64 	%f183, %fd3;
$L__BB4_4:
	setp.gt.u32 	%p3, %r16, 3;
	@%p3 bra 	$L__BB4_5;
	bra.uni 	$L__BB4_29;
$L__BB4_5:
	mul.f32 	%f19, %f8, 0f42C80000;
	abs.f32 	%f126, %f182;
	add.f32 	%f127, %f19, %f126;
	setp.neu.f32 	%p13, %f127, %f126;
	@%p13 bra 	$L__BB4_7;
	abs.f32 	%f128, %f181;
	add.f32 	%f129, %f19, %f128;
	setp.eq.f32 	%p14, %f129, %f128;
	@%p14 bra 	$L__BB4_19;
$L__BB4_7:
	setp.leu.f32 	%p15, %f8, %f183;
	mov.f32 	%f201, 0f00000000;
	mov.f32 	%f202, %f201;
	@%p15 bra 	$L__BB4_20;
	sub.f32 	%f20, %f181, %f182;
	abs.f32 	%f131, %f20;
	add.f32 	%f132, %f19, %f131;
	setp.eq.f32 	%p16, %f132, %f131;
	@%p16 bra 	$L__BB4_17;
	cvt.f64.f32 	%fd16, %f20;
	mul.f64 	%fd17, %fd16, 0d3FE0000000000000;
	cvt.f64.f32 	%fd18, %f7;
	div.rn.f64 	%fd19, %fd17, %fd18;
	cvt.rn.f32.f64 	%f133, %fd19;
	abs.f32 	%f134, %f133;
	fma.rn.f32 	%f135, %f133, %f133, 0f3F800000;
	sqrt.rn.f32 	%f136, %f135;
	add.f32 	%f137, %f136, %f134;
	rcp.rn.f32 	%f138, %f137;
	setp.lt.f32 	%p17, %f133, 0f00000000;
	neg.f32 	%f139, %f138;
	selp.f32 	%f185, %f139, %f138, %p17;
	bra.uni 	$L__BB4_18;
$L__BB4_10:
	ld.global.f32 	%f166, [%rd2+8];
	abs.f32 	%f167, %f166;
	add.f32 	%f168, %f44, %f167;
	setp.eq.f32 	%p24, %f168, %f167;
	@%p24 bra 	$L__BB4_16;
$L__BB4_11:
	setp.leu.f32 	%p25, %f43, %f183;
	@%p25 bra 	$L__BB4_44;
	ld.global.f32 	%f169, [%rd2+8];
	sub.f32 	%f13, %f169, %f45;
	abs.f32 	%f170, %f13;
	add.f32 	%f171, %f44, %f170;
	setp.eq.f32 	%p26, %f171, %f170;
	@%p26 bra 	$L__BB4_14;
	cvt.f64.f32 	%fd24, %f13;
	mul.f64 	%fd25, %fd24, 0d3FE0000000000000;
	cvt.f64.f32 	%fd26, %f42;
	div.rn.f64 	%fd27, %fd25, %fd26;
	cvt.rn.f32.f64 	%f172, %fd27;
	abs.f32 	%f173, %f172;
	fma.rn.f32 	%f174, %f172, %f172, 0f3F800000;
	sqrt.rn.f32 	%f175, %f174;
	add.f32 	%f176, %f175, %f173;
	rcp.rn.f32 	%f177, %f176;
	setp.lt.f32 	%p27, %f172, 0f00000000;
	neg.f32 	%f178, %f177;
	selp.f32 	%f184, %f178, %f177, %p27;
	bra.uni 	$L__BB4_15;
$L__BB4_14:
	div.rn.f32 	%f184, %f42, %f13;
$L__BB4_15:
	mul.f32 	%f179, %f184, %f42;
	sub.f32 	%f201, %f201, %f179;
	add.f32 	%f200, %f179, %f200;
	mov.b32 	%r12, 0;
	st.global.u32 	[%rd1+20], %r12;
	bra.uni 	$L__BB4_44;
$L__BB4_16:
	mov.b32 	%r13, 0;
	st.global.u32 	[%rd1+20], %r13;
	bra.uni 	$L__BB4_44;
$L__BB4_17:
	div.rn.f32 	%f185, %f7, %f20;
$L__BB4_18:
	mul.f32 	%f140, %f185, %f7;
	mov.f32 	%f141, 0f00000000;
	sub.f32 	%f202, %f141, %f140;
	add.f32 	%f201, %f140, 0f00000000;
	sub.f32 	%f142, %f182, %f140;
	st.global.f32 	[%rd2], %f142;
	add.f32 	%f143, %f140, %f181;
	st.global.f32 	[%rd2+4], %f143;
	mov.b32 	%r8, 0;
	st.global.u32 	[%rd1+4], %r8;
	ld.global.f32 	%f186, [%rd1+8];
	bra.uni 	$L__BB4_20;
$L__BB4_19:
	mov.b32 	%r9, 0;
	st.global.u32 	[%rd1+4], %r9;
	mov.f32 	%f201, 0f00000000;
	mov.f32 	%f202, %f201;
$L__BB4_20:
	abs.f32 	%f30, %f186;
	mul.f32 	%f31, %f30, 0f42C80000;
	ld.global.f32 	%f32, [%rd2];
	abs.f32 	%f145, %f32;
	add.f32 	%f146, %f31, %f145;
	setp.neu.f32 	%p18, %f146, %f145;
	@%p18 bra 	$L__BB4_22;
	ld.global.f32 	%f147, [%rd2+8];
	abs.f32 	%f148, %f147;
	add.f32 	%f149, %f31, %f148;
	setp.eq.f32 	%p19, %f149, %f148;
	@%p19 bra 	$L__BB4_27;
$L__BB4_22:
	setp.leu.f32 	%p20, %f30, %f183;
	mov.f32 	%f200, 0f00000000;
	@%p20 bra 	$L__BB4_28;
	ld.global.f32 	%f33, [%rd2+8];
	sub.f32 	%f34, %f33, %f32;
	abs.f32 	%f151, %f34;
	add.f32 	%f152, %f31, %f151;
	setp.eq.f32 	%p21, %f152, %f151;
	@%p21 bra 	$L__BB4_25;
	cvt.f64.f32 	%fd20, %f34;
	mul.f64 	%fd21, %fd20, 0d3FE0000000000000;
	cvt.f64.f32 	%fd22, %f186;
	div.rn.f64 	%fd23, %fd21, %fd22;
	cvt.rn.f32.f64 	%f153, %fd23;
	abs.f32 	%f154, %f153;
	fma.rn.f32 	%f155, %f153, %f153, 0f3F800000;
	sqrt.rn.f32 	%f156, %f155;
	add.f32 	%f157, %f156, %f154;
	rcp.rn.f32 	%f158, %f157;
	setp.lt.f32 	%p22, %f153, 0f00000000;
	neg.f32 	%f159, %f158;
	selp.f32 	%f189, %f159, %f158, %p22;
	bra.uni 	$L__BB4_26;
$L__BB4_25:
	div.rn.f32 	%f189, %f186, %f34;
$L__BB4_26:
	mul.f32 	%f160, %f189, %f186;
	sub.f32 	%f202, %f202, %f160;
	add.f32 	%f200, %f160, 0f00000000;
	sub.f32 	%f161, %f32, %f160;
	st.global.f32 	[%rd2], %f161;
	add.f32 	%f162, %f160, %f33;
	st.global.f32 	[%rd2+8], %f162;
	mov.b32 	%r10, 0;
	st.global.u32 	[%rd1+8], %r10;
	bra.uni 	$L__BB4_28;
$L__BB4_27:
	mov.b32 	%r11, 0;
	st.global.u32 	[%rd1+8], %r11;
	mov.f32 	%f200, 0f00000000;
$L__BB4_28:
	ld.global.f32 	%f42, [%rd1+20];
	abs.f32 	%f43, %f42;
	mul.f32 	%f44, %f43, 0f42C80000;
	ld.global.f32 	%f45, [%rd2+4];
	abs.f32 	%f164, %f45;
	add.f32 	%f165, %f44, %f164;
	setp.eq.f32 	%p23, %f165, %f164;
	@%p23 bra 	$L__BB4_10;
	bra.uni 	$L__BB4_11;
$L__BB4_29:
	setp.leu.f32 	%p4, %f8, %f183;
	mov.f32 	%f201, 0f00000000;
	mov.f32 	%f202, %f201;
	@%p4 bra 	$L__BB4_34;
	sub.f32 	%f46, %f181, %f182;
	abs.f32 	%f88, %f46;
	fma.rn.f32 	%f89, %f8, 0f42C80000, %f88;
	setp.neu.f32 	%p5, %f89, %f88;
	@%p5 bra 	$L__BB4_32;
	div.rn.f32 	%f192, %f7, %f46;
	bra.uni 	$L__BB4_33;
$L__BB4_32:
	cvt.f64.f32 	%fd4, %f46;
	mul.f64 	%fd5, %fd4, 0d3FE0000000000000;
	cvt.f64.f32 	%fd6, %f7;
	div.rn.f64 	%fd7, %fd5, %fd6;
	cvt.rn.f32.f64 	%f90, %fd7;
	abs.f32 	%f91, %f90;
	fma.rn.f32 	%f92, %f90, %f90, 0f3F800000;
	sqrt.rn.f32 	%f93, %f92;
	add.f32 	%f94, %f93, %f91;
	rcp.rn.f32 	%f95, %f94;
	setp.lt.f32 	%p6, %f90, 0f00000000;
	neg.f32 	%f96, %f95;
	selp.f32 	%f192, %f96, %f95, %p6;
$L__BB4_33:
	mul.f32 	%f97, %f192, %f7;
	mov.f32 	%f98, 0f00000000;
	sub.f32 	%f202, %f98, %f97;
	add.f32 	%f201, %f97, 0f00000000;
	sub.f32 	%f99, %f182, %f97;
	st.global.f32 	[%rd2], %f99;
	add.f32 	%f100, %f97, %f181;
	st.global.f32 	[%rd2+4], %f100;
	mov.b32 	%r5, 0;
	st.global.u32 	[%rd1+4], %r5;
	ld.global.f32 	%f186, [%rd1+8];
$L__BB4_34:
	abs.f32 	%f56, %f186;
	setp.leu.f32 	%p7, %f56, %f183;
	mov.f32 	%f200, 0f00000000;
	@%p7 bra 	$L__BB4_39;
	ld.global.f32 	%f57, [%rd2+8];
	ld.global.f32 	%f58, [%rd2];
	sub.f32 	%f59, %f57, %f58;
	abs.f32 	%f102, %f59;
	fma.rn.f32 	%f103, %f56, 0f42C80000, %f102;
	setp.eq.f32 	%p8, %f103, %f102;
	@%p8 bra 	$L__BB4_37;
	cvt.f64.f32 	%fd8, %f59;
	mul.f64 	%fd9, %fd8, 0d3FE0000000000000;
	cvt.f64.f32 	%fd10, %f186;
	div.rn.f64 	%fd11, %fd9, %fd10;
	cvt.rn.f32.f64 	%f104, %fd11;
	abs.f32 	%f105, %f104;
	fma.rn.f32 	%f106, %f104, %f104, 0f3F800000;
	sqrt.rn.f32 	%f107, %f106;
	add.f32 	%f108, %f107, %f105;
	rcp.rn.f32 	%f109, %f108;
	setp.lt.f32 	%p9, %f104, 0f00000000;
	neg.f32 	%f110, %f109;
	selp.f32 	%f196, %f110, %f109, %p9;
	bra.uni 	$L__BB4_38;
$L__BB4_37:
	div.rn.f32 	%f196, %f186, %f59;
$L__BB4_38:
	mul.f32 	%f111, %f196, %f186;
	sub.f32 	%f202, %f202, %f111;
	add.f32 	%f200, %f111, 0f00000000;
	sub.f32 	%f112, %f58, %f111;
	st.global.f32 	[%rd2], %f112;
	add.f32 	%f113, %f111, %f57;
	st.global.f32 	[%rd2+8], %f113;
	mov.b32 	%r6, 0;
	st.global.u32 	[%rd1+8], %r6;
$L__BB4_39:
	ld.global.f32 	%f67, [%rd1+20];
	abs.f32 	%f68, %f67;
	setp.leu.f32 	%p10, %f68, %f183;
	@%p10 bra 	$L__BB4_44;
	ld.global.f32 	%f114, [%rd2+8];
	ld.global.f32 	%f115, [%rd2+4];
	sub.f32 	%f69, %f114, %f115;
	abs.f32 	%f116, %f69;
	fma.rn.f32 	%f117, %f68, 0f42C80000, %f116;
	setp.eq.f32 	%p11, %f117, %f116;
	@%p11 bra 	$L__BB4_42;
	cvt.f64.f32 	%fd12, %f69;
	mul.f64 	%fd13, %fd12, 0d3FE0000000000000;
	cvt.f64.f32 	%fd14, %f67;
	div.rn.f64 	%fd15, %fd13, %fd14;
	cvt.rn.f32.f64 	%f118, %fd15;
	abs.f32 	%f119, %f118;
	fma.rn.f32 	%f120, %f118, %f118, 0f3F800000;
	sqrt.rn.f32 	%f121, %f120;
	add.f32 	%f122, %f121, %f119;
	rcp.rn.f32 	%f123, %f122;
	setp.lt.f32 	%p12, %f118, 0f00000000;
	neg.f32 	%f124, %f123;
	selp.f32 	%f199, %f124, %f123, %p12;
	bra.uni 	$L__BB4_43;
$L__BB4_42:
	div.rn.f32 	%f199, %f67, %f69;
$L__BB4_43:
	mul.f32 	%f125, %f199, %f67;
	sub.f32 	%f201, %f201, %f125;
	add.f32 	%f200, %f125, %f200;
	mov.b32 	%r7, 0;
	st.global.u32 	[%rd1+20], %r7;
$L__BB4_44:
	add.f32 	%f182, %f202, %f182;
	st.global.f32 	[%rd2], %f182;
	add.f32 	%f181, %f201, %f181;
	st.global.f32 	[%rd2+4], %f181;
	add.f32 	%f180, %f200, %f180;
	st.global.f32 	[%rd2+8], %f180;
	add.s32 	%r16, %r16, 1;
	setp.ne.s32 	%p28, %r16, 50;
	@%p28 bra 	$L__BB4_1;
	mov.u64 	%rd7, $str;
	cvta.global.u64 	%rd8, %rd7;
	{ // callseq 0, 0
	.param .b64 param0;
	st.param.b64 	[param0], %rd8;
	.param .b64 param1;
	st.param.b64 	[param1], 0;
	.param .b32 retval0;
	call.uni (retval0), 
	vprintf, 
	(
	param0, 
	param1
	);
	ld.param.b32 	%r14, [retval0];
	} // callseq 0
$L__BB4_46:
	ret;

}
	// .globl	_Z16diagonalize_TestPA3_fS0_Pf
.visible .entry _Z16diagonalize_TestPA3_fS0_Pf(
	.param .u64 .ptr .align 1 _Z16diagonalize_TestPA3_fS0_Pf_param_0,
	.param .u64 .ptr .align 1 _Z16diagonalize_TestPA3_fS0_Pf_param_1,
	.param .u64 .ptr .align 1 _Z16diagonalize_TestPA3_fS0_Pf_param_2
)
{
	.reg .pred 	%p<6>;
	.reg .b32 	%r<3>;
	.reg .b32 	%f<29>;
	.reg .b64 	%rd<8>;

	ld.param.u64 	%rd3, [_Z16diagonalize_TestPA3_fS0_Pf_param_1];
	ld.param.u64 	%rd4, [_Z16diagonalize_TestPA3_fS0_Pf_param_2];
	cvta.to.global.u64 	%rd1, %rd4;
	cvta.to.global.u64 	%rd2, %rd3;
	ld.global.f32 	%f1, [%rd1];
	ld.global.f32 	%f27, [%rd1+4];
	setp.ge.f32 	%p1, %f27, %f1;
	selp.u32 	%r2, 1, 0, %p1;
	selp.f32 	%f13, %f27, %f1, %p1;
	ld.global.f32 	%f26, [%rd1+8];
	setp.ltu.f32 	%p2, %f26, %f13;
	selp.b32 	%r1, %r2, 2, %p2;
	selp.f32 	%f4, %f13, %f26, %p2;
	setp.eq.s32 	%p3, %r1, 0;
	@%p3 bra 	$L__BB5_2;
	mul.wide.u32 	%rd5, %r1, 4;
	add.s64 	%rd6, %rd1, %rd5;
	st.global.f32 	[%rd6], %f1;
	st.global.f32 	[%rd1], %f4;
	ld.global.f32 	%f14, [%rd2];
	add.s64 	%rd7, %rd2, %rd5;
	ld.global.f32 	%f15, [%rd7];
	st.global.f32 	[%rd2], %f15;
	st.global.f32 	[%rd7], %f14;
	ld.global.f32 	%f16, [%rd2+12];
	ld.global.f32 	%f17, [%rd7+12];
	st.global.f32 	[%rd2+12], %f17;
	st.global.f32 	[%rd7+12], %f16;
	ld.global.f32 	%f18, [%rd2+24];
	ld.global.f32 	%f19, [%rd7+24];
	st.global.f32 	[%rd2+24], %f19;
	st.global.f32 	[%rd7+24], %f18;
	ld.global.f32 	%f27, [%rd1+4];
	ld.global.f32 	%f26, [%rd1+8];
$L__BB5_2:
	setp.ge.f32 	%p4, %f26, %f27;
	setp.ltu.f32 	%p5, %f26, %f27;
	selp.f32 	%f9, %f27, %f26, %p5;
	@%p4 bra 	$L__BB5_4;
	ld.global.f32 	%f28, [%rd2+28];
	bra.uni 	$L__BB5_5;
$L__BB5_4:
	st.global.f32 	[%rd1+8], %f27;
	st.global.f32 	[%rd1+4], %f9;
	ld.global.f32 	%f20, [%rd2+4];
	st.global.f32 	[%rd2+8], %f20;
	ld.global.f32 	%f21, [%rd2+16];
	ld.global.f32 	%f22, [%rd2+20];
	st.global.f32 	[%rd2+16], %f22;
	st.global.f32 	[%rd2+20], %f21;
	ld.global.f32 	%f23, [%rd2+28];
	ld.global.f32 	%f28, [%rd2+32];
	st.global.f32 	[%rd2+28], %f28;
	st.global.f32 	[%rd2+32], %f23;
$L__BB5_5:
	ld.global.f32 	%f24, [%rd2+12];
	st.global.f32 	[%rd2+4], %f24;
	ld.global.f32 	%f25, [%rd2+24];
	st.global.f32 	[%rd2+8], %f25;
	st.global.f32 	[%rd2+20], %f28;
	st.global.f32 	[%rd2+28], %f28;
	ret;

}
	// .globl	_Z25calculate_rotation_matrixPA3_fRfPf
.visible .entry _Z25calculate_rotation_matrixPA3_fRfPf(
	.param .u64 .ptr .align 1 _Z25calculate_rotation_matrixPA3_fRfPf_param_0,
	.param .u64 .ptr .align 1 _Z25calculate_rotation_matrixPA3_fRfPf_param_1,
	.param .u64 .ptr .align 1 _Z25calculate_rotation_matrixPA3_fRfPf_param_2
)
{
	.reg .b32 	%f<8>;
	.reg .b64 	%rd<5>;

	ld.param.u64 	%rd1, [_Z25calculate_rotation_matrixPA3_fRfPf_param_1];
	ld.param.u64 	%rd2, [_Z25calculate_rotation_matrixPA3_fRfPf_param_2];
	cvta.to.global.u64 	%rd3, %rd1;
	cvta.to.global.u64 	%rd4, %rd2;
	ld.global.f32 	%f1, [%rd3];
	abs.f32 	%f2, %f3;
	sqrt.rn.f32 	%f4, %f2;
	sub.f32 	%f5, %f1, %f4;
	sub.f32 	%f6, %f5, %f4;
	add.f32 	%f7, %f6, 0fFFC00000;
	st.global.f32 	[%rd4], %f7;
	ret;

}


// ===== COMPILED SASS (sm_100) =====

	.target	sm_100

	.elftype	@"ET_EXEC"


//--------------------- .note.nv.tkinfo           --------------------------
	.section	.note.nv.tkinfo,"",@"SHT_NOTE"
	.sectionflags	@"SHF_NOTE_NV_TKINFO"
	.tkinfo
        /*0018*/ 	.word	0x00000002
        /*0030*/ 	.string	""
        /*0030*/ 	.string	"ptxas"
        /*0030*/ 	.string	"Cuda compilation tools, release 13.0, V13.0.88"
        /*0030*/ 	.string	"Build cuda_13.0.r13.0/compiler.36424714_0"
        /*0030*/ 	.string	"-arch sm_100 -m 64 "



//--------------------- .note.nv.cuinfo           --------------------------
	.section	.note.nv.cuinfo,"",@"SHT_NOTE"
	.sectionflags	@"SHF_NOTE_NV_CUINFO"
        /*0018*/ 	.short	0x0002
        /*001a*/ 	.short	0x0064
        /*001c*/ 	.short	0x0082
	.zero		2


//--------------------- .nv.info                  --------------------------
	.section	.nv.info,"",@"SHT_CUDA_INFO"
	.align	4


	//----- nvinfo : EIATTR_REGCOUNT
	.align		4
        /*0000*/ 	.byte	0x04, 0x2f
        /*0002*/ 	.short	(.L_2 - .L_1)
	.align		4
.L_1:
        /*0004*/ 	.word	index@(_Z9normalizePf)
        /*0008*/ 	.word	0x00000011


	//----- nvinfo : EIATTR_FRAME_SIZE
	.align		4
.L_2:
        /*000c*/ 	.byte	0x04, 0x11
        /*000e*/ 	.short	(.L_4 - .L_3)
	.align		4
.L_3:
        /*0010*/ 	.word	index@($__internal_6_$__cuda_sm3x_div_rn_noftz_f32_slowpath)
        /*0014*/ 	.word	0x00000000


	//----- nvinfo : EIATTR_FRAME_SIZE
	.align		4
.L_4:
        /*0018*/ 	.byte	0x04, 0x11
        /*001a*/ 	.short	(.L_6 - .L_5)
	.align		4
.L_5:
        /*001c*/ 	.word	index@($__internal_5_$__cuda_sm20_sqrt_rn_f32_slowpath)
        /*0020*/ 	.word	0x00000000


	//----- nvinfo : EIATTR_FRAME_SIZE
	.align		4
.L_6:
        /*0024*/ 	.byte	0x04, 0x11
        /*0026*/ 	.short	(.L_8 - .L_7)
	.align		4
.L_7:
        /*0028*/ 	.word	index@(_Z9normalizePf)
        /*002c*/ 	.word	0x00000000


	//----- nvinfo : EIATTR_REGCOUNT
	.align		4
.L_8:
        /*0030*/ 	.byte	0x04, 0x2f
        /*0032*/ 	.short	(.L_10 - .L_9)
	.align		4
.L_9:
        /*0034*/ 	.word	index@(_Z5crossPfS_S_)
        /*0038*/ 	.word	0x00000010


	//----- nvinfo : EIATTR_FRAME_SIZE
	.align		4
.L_10:
        /*003c*/ 	.byte	0x04, 0x11
        /*003e*/ 	.short	(.L_12 - .L_11)
	.align		4
.L_11:
        /*0040*/ 	.word	index@(_Z5crossPfS_S_)
        /*0044*/ 	.word	0x00000000


	//----- nvinfo : EIATTR_REGCOUNT
	.align		4
.L_12:
        /*0048*/ 	.byte	0x04, 0x2f
        /*004a*/ 	.short	(.L_14 - .L_13)
	.align		4
.L_13:
        /*004c*/ 	.word	index@(_Z3dotPfS_S_)
        /*0050*/ 	.word	0x00000010


	//----- nvinfo : EIATTR_FRAME_SIZE
	.align		4
.L_14:
        /*0054*/ 	.byte	0x04, 0x11
        /*0056*/ 	.short	(.L_16 - .L_15)
	.align		4
.L_15:
        /*0058*/ 	.word	index@(_Z3dotPfS_S_)
        /*005c*/ 	.word	0x00000000


	//----- nvinfo : EIATTR_REGCOUNT
	.align		4
.L_16:
        /*0060*/ 	.byte	0x04, 0x2f
        /*0062*/ 	.short	(.L_18 - .L_17)
	.align		4
.L_17:
        /*0064*/ 	.word	index@(_Z14setup_rotationPKfS0_RiPA3_fPf)
        /*0068*/ 	.word	0x00000016


	//----- nvinfo : EIATTR_FRAME_SIZE
	.align		4
.L_18:
        /*006c*/ 	.byte	0x04, 0x11
        /*006e*/ 	.short	(.L_20 - .L_19)
	.align		4
.L_19:
        /*0070*/ 	.word	index@(_Z14setup_rotationPKfS0_RiPA3_fPf)
        /*0074*/ 	.word	0x00000000


	//----- nvinfo : EIATTR_REGCOUNT
	.align		4
.L_20:
        /*0078*/ 	.byte	0x04, 0x2f
        /*007a*/ 	.short	(.L_22 - .L_21)
	.align		4
.L_21:
        /*007c*/ 	.word	index@(_Z10jacobiTestPA3_fPfS0_)
        /*0080*/ 	.word	0x00000021


	//----- nvinfo : EIATTR_FRAME_SIZE
	.align		4
.L_22:
        /*0084*/ 	.byte	0x04, 0x11
        /*0086*/ 	.short	(.L_24 - .L_23)
	.align		4
.L_23:
        /*0088*/ 	.word	index@($__internal_4_$__cuda_sm3x_div_rn_noftz_f32_slowpath)
        /*008c*/ 	.word	0x00000000


	//----- nvinfo : EIATTR_FRAME_SIZE
	.align		4
.L_24:
        /*0090*/ 	.byte	0x04, 0x11
        /*0092*/ 	.short	(.L_26 - .L_25)
	.align		4
.L_25:
        /*0094*/ 	.word	index@($__internal_3_$__cuda_sm20_sqrt_rn_f32_slowpath)
        /*0098*/ 	.word	0x00000000


	//----- nvinfo : EIATTR_FRAME_SIZE
	.align		4
.L_26:
        /*009c*/ 	.byte	0x04, 0x11
        /*009e*/ 	.short	(.L_28 - .L_27)
	.align		4
.L_27:
        /*00a0*/ 	.word	index@($__internal_2_$__cuda_sm20_rcp_rn_f32_slowpath)
        /*00a4*/ 	.word	0x00000000


	//----- nvinfo : EIATTR_FRAME_SIZE
	.align		4
.L_28:
        /*00a8*/ 	.byte	0x04, 0x11
        /*00aa*/ 	.short	(.L_30 - .L_29)
	.align		4
.L_29:
        /*00ac*/ 	.word	index@($__internal_1_$__cuda_sm20_div_rn_f64_full)
        /*00b0*/ 	.word	0x00000000


	//----- nvinfo : EIATTR_FRAME_SIZE
	.align		4
.L_30:
        /*00b4*/ 	.byte	0x04, 0x11
        /*00b6*/ 	.short	(.L_32 - .L_31)
	.align		4
.L_31:
        /*00b8*/ 	.word	index@(_Z10jacobiTestPA3_fPfS0_)
        /*00bc*/ 	.word	0x00000000


	//----- nvinfo : EIATTR_REGCOUNT
	.align		4
.L_32:
        /*00c0*/ 	.byte	0x04, 0x2f
        /*00c2*/ 	.short	(.L_34 - .L_33)
	.align		4
.L_33:
        /*00c4*/ 	.word	index@(_Z16diagonalize_TestPA3_fS0_Pf)
        /*00c8*/ 	.word	0x0000001c


	//----- nvinfo : EIATTR_FRAME_SIZE
	.align		4
.L_34:
        /*00cc*/ 	.byte	0x04, 0x11
        /*00ce*/ 	.short	(.L_36 - .L_35)
	.align		4
.L_35:
        /*00d0*/ 	.word	index@(_Z16diagonalize_TestPA3_fS0_Pf)
        /*00d4*/ 	.word	0x00000000


	//----- nvinfo : EIATTR_REGCOUNT
	.align		4
.L_36:
        /*00d8*/ 	.byte	0x04, 0x2f
        /*00da*/ 	.short	(.L_38 - .L_37)
	.align		4
.L_37:
        /*00dc*/ 	.word	index@(_Z25calculate_rotation_matrixPA3_fRfPf)
        /*00e0*/ 	.word	0x00000009


	//----- nvinfo : EIATTR_FRAME_SIZE
	.align		4
.L_38:
        /*00e4*/ 	.byte	0x04, 0x11
        /*00e6*/ 	.short	(.L_40 - .L_39)
	.align		4
.L_39:
        /*00e8*/ 	.word	index@($__internal_0_$__cuda_sm20_sqrt_rn_f32_slowpath)
        /*00ec*/ 	.word	0x00000000


	//----- nvinfo : EIATTR_FRAME_SIZE
	.align		4
.L_40:
        /*00f0*/ 	.byte	0x04, 0x11
        /*00f2*/ 	.short	(.L_42 - .L_41)
	.align		4
.L_41:
        /*00f4*/ 	.word	index@(_Z25calculate_rotation_matrixPA3_fRfPf)
        /*00f8*/ 	.word	0x00000000


	//----- nvinfo : EIATTR_MIN_STACK_SIZE
	.align		4
.L_42:
        /*00fc*/ 	.byte	0x04, 0x12
        /*00fe*/ 	.short	(.L_44 - .L_43)
	.align		4
.L_43:
        /*0100*/ 	.word	index@(_Z25calculate_rotation_matrixPA3_fRfPf)
        /*0104*/ 	.word	0x00000000


	//----- nvinfo : EIATTR_MIN_STACK_SIZE
	.align		4
.L_44:
        /*0108*/ 	.byte	0x04, 0x12
        /*010a*/ 	.short	(.L_46 - .L_45)
	.align		4
.L_45:
        /*010c*/ 	.word	index@(_Z16diagonalize_TestPA3_fS0_Pf)
        /*0110*/ 	.word	0x00000000


	//----- nvinfo : EIATTR_MIN_STACK_SIZE
	.align		4
.L_46:
        /*0114*/ 	.byte	0x04, 0x12
        /*0116*/ 	.short	(.L_48 - .L_47)
	.align		4
.L_47:
        /*0118*/ 	.word	index@(_Z10jacobiTestPA3_fPfS0_)
        /*011c*/ 	.word	0x00000000


	//----- nvinfo : EIATTR_MIN_STACK_SIZE
	.align		4
.L_48:
        /*0120*/ 	.byte	0x04, 0x12
        /*0122*/ 	.short	(.L_50 - .L_49)
	.align		4
.L_49:
        /*0124*/ 	.word	index@(_Z14setup_rotationPKfS0_RiPA3_fPf)
        /*0128*/ 	.word	0x00000000


	//----- nvinfo : EIATTR_MIN_STACK_SIZE
	.align		4
.L_50:
        /*012c*/ 	.byte	0x04, 0x12
        /*012e*/ 	.short	(.L_52 - .L_51)
	.align		4
.L_51:
        /*0130*/ 	.word	index@(_Z3dotPfS_S_)
        /*0134*/ 	.word	0x00000000


	//----- nvinfo : EIATTR_MIN_STACK_SIZE
	.align		4
.L_52:
        /*0138*/ 	.byte	0x04, 0x12
        /*013a*/ 	.short	(.L_54 - .L_53)
	.align		4
.L_53:
        /*013c*/ 	.word	index@(_Z5crossPfS_S_)
        /*0140*/ 	.word	0x00000000


	//----- nvinfo : EIATTR_MIN_STACK_SIZE
	.align		4
.L_54:
        /*0144*/ 	.byte	0x04, 0x12
        /*0146*/ 	.short	(.L_56 - .L_55)
	.align		4
.L_55:
        /*0148*/ 	.word	index@(_Z9normalizePf)
        /*014c*/ 	.word	0x00000000
.L_56:


//--------------------- .nv.compat                --------------------------
	.section	.nv.compat,"",@"SHT_CUDA_COMPAT_INFO"
	.align	4
        /*0000*/ 	.byte	0x02, 0x09, 0x00, 0x00, 0x02, 0x02, 0x01, 0x00, 0x02, 0x05, 0x05, 0x00, 0x03, 0x07, 0x01, 0x01
        /*0010*/ 	.byte	0x02, 0x03, 0x00, 0x00, 0x02, 0x06, 0x01, 0x00, 0x04, 0x0b, 0x08, 0x00, 0x01, 0x00, 0x00, 0x00
        /*0020*/ 	.byte	0x00, 0x00, 0x00, 0x00


//--------------------- .nv.info._Z25calculate_rotation_matrixPA3_fRfPf --------------------------
	.section	.nv.info._Z25calculate_rotation_matrixPA3_fRfPf,"",@"SHT_CUDA_INFO"
	.sectionflags	@""
	.align	4


	//----- nvinfo : EIATTR_CUDA_API_VERSION
	.align		4
        /*0000*/ 	.byte	0x04, 0x37
        /*0002*/ 	.short	(.L_58 - .L_57)
.L_57:
        /*0004*/ 	.word	0x00000082


	//----- nvinfo : EIATTR_KPARAM_INFO
	.align		4
.L_58:
        /*0008*/ 	.byte	0x04, 0x17
        /*000a*/ 	.short	(.L_60 - .L_59)
.L_59:
        /*000c*/ 	.word	0x00000000
        /*0010*/ 	.short	0x0002
        /*0012*/ 	.short	0x0010
        /*0014*/ 	.byte	0x00, 0xf5, 0x21, 0x00


	//----- nvinfo : EIATTR_KPARAM_INFO
	.align		4
.L_60:
        /*0018*/ 	.byte	0x04, 0x17
        /*001a*/ 	.short	(.L_62 - .L_61)
.L_61:
        /*001c*/ 	.word	0x00000000
        /*0020*/ 	.short	0x0001
        /*0022*/ 	.short	0x0008
        /*0024*/ 	.byte	0x00, 0xf5, 0x21, 0x00


	//----- nvinfo : EIATTR_KPARAM_INFO
	.align		4
.L_62:
        /*0028*/ 	.byte	0x04, 0x17
        /*002a*/ 	.short	(.L_64 - .L_63)
.L_63:
        /*002c*/ 	.word	0x00000000
        /*0030*/ 	.short	0x0000
        /*0032*/ 	.short	0x0000
        /*0034*/ 	.byte	0x00, 0xf5, 0x21, 0x00


	//----- nvinfo : EIATTR_SPARSE_MMA_MASK
	.align		4
.L_64:
        /*0038*/ 	.byte	0x03, 0x50
        /*003a*/ 	.short	0x0000


	//----- nvinfo : EIATTR_MAXREG_COUNT
	.align		4
        /*003c*/ 	.byte	0x03, 0x1b
        /*003e*/ 	.short	0x00ff


	//----- nvinfo : EIATTR_MERCURY_ISA_VERSION
	.align		4
        /*0040*/ 	.byte	0x03, 0x5f
        /*0042*/ 	.short	0x0101


	//----- nvinfo : EIATTR_VRC_CTA_INIT_COUNT
	.align		4
        /*0044*/ 	.byte	0x02, 0x4a
	.zero		1
	.zero		1


	//----- nvinfo : EIATTR_EXIT_INSTR_OFFSETS
	.align		4
        /*0048*/ 	.byte	0x04, 0x1c
        /*004a*/ 	.short	(.L_66 - .L_65)


	//   ....[0]....
.L_65:
        /*004c*/ 	.word	0x00000150


	//----- nvinfo : EIATTR_CRS_STACK_SIZE
	.align		4
.L_66:
        /*0050*/ 	.byte	0x04, 0x1e
        /*0052*/ 	.short	(.L_68 - .L_67)
.L_67:
        /*0054*/ 	.word	0x00000000


	//----- nvinfo : EIATTR_CBANK_PARAM_SIZE
	.align		4
.L_68:
        /*0058*/ 	.byte	0x03, 0x19
        /*005a*/ 	.short	0x0018


	//----- nvinfo : EIATTR_PARAM_CBANK
	.align		4
        /*005c*/ 	.byte	0x04, 0x0a
        /*005e*/ 	.short	(.L_70 - .L_69)
	.align		4
.L_69:
        /*0060*/ 	.word	index@(.nv.constant0._Z25calculate_rotation_matrixPA3_fRfPf)
        /*0064*/ 	.short	0x0380
        /*0066*/ 	.short	0x0018


	//----- nvinfo : EIATTR_SW_WAR
	.align		4
.L_70:
        /*0068*/ 	.byte	0x04, 0x36
        /*006a*/ 	.short	(.L_72 - .L_71)
.L_71:
        /*006c*/ 	.word	0x00000008
.L_72:


//--------------------- .nv.info._Z16diagonalize_TestPA3_fS0_Pf --------------------------
	.section	.nv.info._Z16diagonalize_TestPA3_fS0_Pf,"",@"SHT_CUDA_INFO"
	.sectionflags	@""
	.align	4


	//----- nvinfo : EIATTR_CUDA_API_VERSION
	.align		4
        /*0000*/ 	.byte	0x04, 0x37
        /*0002*/ 	.short	(.L_74 - .L_73)
.L_73:
        /*0004*/ 	.word	0x00000082


	//----- nvinfo : EIATTR_KPARAM_INFO
	.align		4
.L_74:
        /*0008*/ 	.byte	0x04, 0x17
        /*000a*/ 	.short	(.L_76 - .L_75)
.L_75:
        /*000c*/ 	.word	0x00000000
        /*0010*/ 	.short	0x0002
        /*0012*/ 	.short	0x0010
        /*0014*/ 	.byte	0x00, 0xf5, 0x21, 0x00


	//----- nvinfo : EIATTR_KPARAM_INFO
	.align		4
.L_76:
        /*0018*/ 	.byte	0x04, 0x17
        /*001a*/ 	.short	(.L_78 - .L_77)
.L_77:
        /*001c*/ 	.word	0x00000000
        /*0020*/ 	.short	0x0001
        /*0022*/ 	.short	0x0008
        /*0024*/ 	.byte	0x00, 0xf5, 0x21, 0x00


	//----- nvinfo : EIATTR_KPARAM_INFO
	.align		4
.L_78:
        /*0028*/ 	.byte	0x04, 0x17
        /*002a*/ 	.short	(.L_80 - .L_79)
.L_79:
        /*002c*/ 	.word	0x00000000
        /*0030*/ 	.short	0x0000
        /*0032*/ 	.short	0x0000
        /*0034*/ 	.byte	0x00, 0xf5, 0x21, 0x00


	//----- nvinfo : EIATTR_SPARSE_MMA_MASK
	.align		4
.L_80:
        /*0038*/ 	.byte	0x03, 0x50
        /*003a*/ 	.short	0x0000


	//----- nvinfo : EIATTR_MAXREG_COUNT
	.align		4
        /*003c*/ 	.byte	0x03, 0x1b
        /*003e*/ 	.short	0x00ff


	//----- nvinfo : EIATTR_MERCURY_ISA_VERSION
	.align		4
        /*0040*/ 	.byte	0x03, 0x5f
        /*0042*/ 	.short	0x0101


	//----- nvinfo : EIATTR_VRC_CTA_INIT_COUNT
	.align		4
        /*0044*/ 	.byte	0x02, 0x4a
	.zero		1
	.zero		1


	//----- nvinfo : EIATTR_EXIT_INSTR_OFFSETS
	.align		4
        /*0048*/ 	.byte	0x04, 0x1c
        /*004a*/ 	.short	(.L_82 - .L_81)


	//   ....[0]....
.L_81:
        /*004c*/ 	.word	0x00000390


	//----- nvinfo : EIATTR_CBANK_PARAM_SIZE
	.align		4
.L_82:
        /*0050*/ 	.byte	0x03, 0x19
        /*0052*/ 	.short	0x0018


	//----- nvinfo : EIATTR_PARAM_CBANK
	.align		4
        /*0054*/ 	.byte	0x04, 0x0a
        /*0056*/ 	.short	(.L_84 - .L_83)
	.align		4
.L_83:
        /*0058*/ 	.word	index@(.nv.constant0._Z16diagonalize_TestPA3_fS0_Pf)
        /*005c*/ 	.short	0x0380
        /*005e*/ 	.short	0x0018


	//----- nvinfo : EIATTR_SW_WAR
	.align		4
.L_84:
        /*0060*/ 	.byte	0x04, 0x36
        /*0062*/ 	.short	(.L_86 - .L_85)
.L_85:
        /*0064*/ 	.word	0x00000008
.L_86:


//--------------------- .nv.info._Z10jacobiTestPA3_fPfS0_ --------------------------
	.section	.nv.info._Z10jacobiTestPA3_fPfS0_,"",@"SHT_CUDA_INFO"
	.sectionflags	@""
	.align	4


	//----- nvinfo : EIATTR_CUDA_API_VERSION
	.align		4
        /*0000*/ 	.byte	0x04, 0x37
        /*0002*/ 	.short	(.L_88 - .L_87)
.L_87:
        /*0004*/ 	.word	0x00000082


	//----- nvinfo : EIATTR_KPARAM_INFO
	.align		4
.L_88:
        /*0008*/ 	.byte	0x04, 0x17
        /*000a*/ 	.short	(.L_90 - .L_89)
.L_89:
        /*000c*/ 	.word	0x00000000
        /*0010*/ 	.short	0x0002
        /*0012*/ 	.short	0x0010
        /*0014*/ 	.byte	0x00, 0xf5, 0x21, 0x00


	//----- nvinfo : EIATTR_KPARAM_INFO
	.align		4
.L_90:
        /*0018*/ 	.byte	0x04, 0x17
        /*001a*/ 	.short	(.L_92 - .L_91)
.L_91:
        /*001c*/ 	.word	0x00000000
        /*0020*/ 	.short	0x0001
        /*0022*/ 	.short	0x0008
        /*0024*/ 	.byte	0x00, 0xf5, 0x21, 0x00


	//----- nvinfo : EIATTR_KPARAM_INFO
	.align		4
.L_92:
        /*0028*/ 	.byte	0x04, 0x17
        /*002a*/ 	.short	(.L_94 - .L_93)
.L_93:
        /*002c*/ 	.word	0x00000000
        /*0030*/ 	.short	0x0000
        /*0032*/ 	.short	0x0000
        /*0034*/ 	.byte	0x00, 0xf5, 0x21, 0x00


	//----- nvinfo : EIATTR_SPARSE_MMA_MASK
	.align		4
.L_94:
        /*0038*/ 	.byte	0x03, 0x50
        /*003a*/ 	.short	0x0000


	//----- nvinfo : EIATTR_MAXREG_COUNT
	.align		4
        /*003c*/ 	.byte	0x03, 0x1b
        /*003e*/ 	.short	0x00ff


	//----- nvinfo : EIATTR_EXTERNS
	.align		4
        /*0040*/ 	.byte	0x04, 0x0f
        /*0042*/ 	.short	(.L_96 - .L_95)


	//   ....[0]....
	.align		4
.L_95:
        /*0044*/ 	.word	index@(vprintf)


	//----- nvinfo : EIATTR_MERCURY_ISA_VERSION
	.align		4
.L_96:
        /*0048*/ 	.byte	0x03, 0x5f
        /*004a*/ 	.short	0x0101


	//----- nvinfo : EIATTR_VRC_CTA_INIT_COUNT
	.align		4
        /*004c*/ 	.byte	0x02, 0x4a
	.zero		1
	.zero		1


	//----- nvinfo : EIATTR_SYSCALL_OFFSETS
	.align		4
        /*0050*/ 	.byte	0x04, 0x46
        /*0052*/ 	.short	(.L_98 - .L_97)


	//   ....[0]....
.L_97:
        /*0054*/ 	.word	0x000025b0


	//----- nvinfo : EIATTR_EXIT_INSTR_OFFSETS
	.align		4
.L_98:
        /*0058*/ 	.byte	0x04, 0x1c
        /*005a*/ 	.short	(.L_100 - .L_99)


	//   ....[0]....
.L_99:
        /*005c*/ 	.word	0x000001e0


	//   ....[1]....
        /*0060*/ 	.word	0x000025c0


	//----- nvinfo : EIATTR_CRS_STACK_SIZE
	.align		4
.L_100:
        /*0064*/ 	.byte	0x04, 0x1e
        /*0066*/ 	.short	(.L_102 - .L_101)
.L_101:
        /*0068*/ 	.word	0x00000000


	//----- nvinfo : EIATTR_CBANK_PARAM_SIZE
	.align		4
.L_102:
        /*006c*/ 	.byte	0x03, 0x19
        /*006e*/ 	.short	0x0018


	//----- nvinfo : EIATTR_PARAM_CBANK
	.align		4
        /*0070*/ 	.byte	0x04, 0x0a
        /*0072*/ 	.short	(.L_104 - .L_103)
	.align		4
.L_103:
        /*0074*/ 	.word	index@(.nv.constant0._Z10jacobiTestPA3_fPfS0_)
        /*0078*/ 	.short	0x0380
        /*007a*/ 	.short	0x0018


	//----- nvinfo : EIATTR_SW_WAR
	.align		4
.L_104:
        /*007c*/ 	.byte	0x04, 0x36
        /*007e*/ 	.short	(.L_106 - .L_105)
.L_105:
        /*0080*/ 	.word	0x00000008
.L_106:


//--------------------- .nv.info._Z14setup_rotationPKfS0_RiPA3_fPf --------------------------
	.section	.nv.info._Z14setup_rotationPKfS0_RiPA3_fPf,"",@"SHT_CUDA_INFO"
	.sectionflags	@""
	.align	4


	//----- nvinfo : EIATTR_CUDA_API_VERSION
	.align		4
        /*0000*/ 	.byte	0x04, 0x37
        /*0002*/ 	.short	(.L_108 - .L_107)
.L_107:
        /*0004*/ 	.word	0x00000082


	//----- nvinfo : EIATTR_KPARAM_INFO
	.align		4
.L_108:
        /*0008*/ 	.byte	0x04, 0x17
        /*000a*/ 	.short	(.L_110 - .L_109)
.L_109:
        /*000c*/ 	.word	0x00000000
        /*0010*/ 	.short	0x0004
        /*0012*/ 	.short	0x0020
        /*0014*/ 	.byte	0x00, 0xf5, 0x21, 0x00


	//----- nvinfo : EIATTR_KPARAM_INFO
	.align		4
.L_110:
        /*0018*/ 	.byte	0x04, 0x17
        /*001a*/ 	.short	(.L_112 - .L_111)
.L_111:
        /*001c*/ 	.word	0x00000000
        /*0020*/ 	.short	0x0003
        /*0022*/ 	.short	0x0018
        /*0024*/ 	.byte	0x00, 0xf5, 0x21, 0x00


	//----- nvinfo : EIATTR_KPARAM_INFO
	.align		4
.L_112:
        /*0028*/ 	.byte	0x04, 0x17
        /*002a*/ 	.short	(.L_114 - .L_113)
.L_113:
        /*002c*/ 	.word	0x00000000
        /*0030*/ 	.short	0x0002
        /*0032*/ 	.short	0x0010
        /*0034*/ 	.byte	0x00, 0xf5, 0x21, 0x00


	//----- nvinfo : EIATTR_KPARAM_INFO
	.align		4
.L_114:
        /*0038*/ 	.byte	0x04, 0x17
        /*003a*/ 	.short	(.L_116 - .L_115)
.L_115:
        /*003c*/ 	.word	0x00000000
        /*0040*/ 	.short	0x0001
        /*0042*/ 	.short	0x0008
        /*0044*/ 	.byte	0x00, 0xf5, 0x21, 0x00


	//----- nvinfo : EIATTR_KPARAM_INFO
	.align		4
.L_116:
        /*0048*/ 	.byte	0x04, 0x17
        /*004a*/ 	.short	(.L_118 - .L_117)
.L_117:
        /*004c*/ 	.word	0x00000000
        /*0050*/ 	.short	0x0000
        /*0052*/ 	.short	0x0000
        /*0054*/ 	.byte	0x00, 0xf5, 0x21, 0x00


	//----- nvinfo : EIATTR_SPARSE_MMA_MASK
	.align		4
.L_118:
        /*0058*/ 	.byte	0x03, 0x50
        /*005a*/ 	.short	0x0000


	//----- nvinfo : EIATTR_MAXREG_COUNT
	.align		4
        /*005c*/ 	.byte	0x03, 0x1b
        /*005e*/ 	.short	0x00ff


	//----- nvinfo : EIATTR_MERCURY_ISA_VERSION
	.align		4
        /*0060*/ 	.byte	0x03, 0x5f
        /*0062*/ 	.short	0x0101


	//----- nvinfo : EIATTR_VRC_CTA_INIT_COUNT
	.align		4
        /*0064*/ 	.byte	0x02, 0x4a
	.zero		1
	.zero		1


	//----- nvinfo : EIATTR_EXIT_INSTR_OFFSETS
	.align		4
        /*0068*/ 	.byte	0x04, 0x1c
        /*006a*/ 	.short	(.L_120 - .L_119)


	//   ....[0]....
.L_119:
        /*006c*/ 	.word	0x00000600


	//----- nvinfo : EIATTR_CBANK_PARAM_SIZE
	.align		4
.L_120:
        /*0070*/ 	.byte	0x03, 0x19
        /*0072*/ 	.short	0x0028


	//----- nvinfo : EIATTR_PARAM_CBANK
	.align		4
        /*0074*/ 	.byte	0x04, 0x0a
        /*0076*/ 	.short	(.L_122 - .L_121)
	.align		4
.L_121:
        /*0078*/ 	.word	index@(.nv.constant0._Z14setup_rotationPKfS0_RiPA3_fPf)
        /*007c*/ 	.short	0x0380
        /*007e*/ 	.short	0x0028


	//----- nvinfo : EIATTR_SW_WAR
	.align		4
.L_122:
        /*0080*/ 	.byte	0x04, 0x36
        /*0082*/ 	.short	(.L_124 - .L_123)
.L_123:
        /*0084*/ 	.word	0x00000008
.L_124:


//--------------------- .nv.info._Z3dotPfS_S_     --------------------------
	.section	.nv.info._Z3dotPfS_S_,"",@"SHT_CUDA_INFO"
	.sectionflags	@""
	.align	4


	//----- nvinfo : EIATTR_CUDA_API_VERSION
	.align		4
        /*0000*/ 	.byte	0x04, 0x37
        /*0002*/ 	.short	(.L_126 - .L_125)
.L_125:
        /*0004*/ 	.word	0x00000082


	//----- nvinfo : EIATTR_KPARAM_INFO
	.align		4
.L_126:
        /*0008*/ 	.byte	0x04, 0x17
        /*000a*/ 	.short	(.L_128 - .L_127)
.L_127:
        /*000c*/ 	.word	0x00000000
        /*0010*/ 	.short	0x0002
        /*0012*/ 	.short	0x0010
        /*0014*/ 	.byte	0x00, 0xf5, 0x21, 0x00


	//----- nvinfo : EIATTR_KPARAM_INFO
	.align		4
.L_128:
        /*0018*/ 	.byte	0x04, 0x17
        /*001a*/ 	.short	(.L_130 - .L_129)
.L_129:
        /*001c*/ 	.word	0x00000000
        /*0020*/ 	.short	0x0001
        /*0022*/ 	.short	0x0008
        /*0024*/ 	.byte	0x00, 0xf5, 0x21, 0x00


	//----- nvinfo : EIATTR_KPARAM_INFO
	.align		4
.L_130:
        /*0028*/ 	.byte	0x04, 0x17
        /*002a*/ 	.short	(.L_132 - .L_131)
.L_131:
        /*002c*/ 	.word	0x00000000
        /*0030*/ 	.short	0x0000
        /*0032*/ 	.short	0x0000
        /*0034*/ 	.byte	0x00, 0xf5, 0x21, 0x00


	//----- nvinfo : EIATTR_SPARSE_MMA_MASK
	.align		4
.L_132:
        /*0038*/ 	.byte	0x03, 0x50
        /*003a*/ 	.short	0x0000


	//----- nvinfo : EIATTR_MAXREG_COUNT
	.align		4
        /*003c*/ 	.byte	0x03, 0x1b
        /*003e*/ 	.short	0x00ff


	//----- nvinfo : EIATTR_MERCURY_ISA_VERSION
	.align		4
        /*0040*/ 	.byte	0x03, 0x5f
        /*0042*/ 	.short	0x0101


	//----- nvinfo : EIATTR_VRC_CTA_INIT_COUNT
	.align		4
        /*0044*/ 	.byte	0x02, 0x4a
	.zero		1
	.zero		1


	//----- nvinfo : EIATTR_EXIT_INSTR_OFFSETS
	.align		4
        /*0048*/ 	.byte	0x04, 0x1c
        /*004a*/ 	.short	(.L_134 - .L_133)


	//   ....[0]....
.L_133:
        /*004c*/ 	.word	0x000000f0


	//----- nvinfo : EIATTR_CBANK_PARAM_SIZE
	.align		4
.L_134:
        /*0050*/ 	.byte	0x03, 0x19
        /*0052*/ 	.short	0x0018


	//----- nvinfo : EIATTR_PARAM_CBANK
	.align		4
        /*0054*/ 	.byte	0x04, 0x0a
        /*0056*/ 	.short	(.L_136 - .L_135)
	.align		4
.L_135:
        /*0058*/ 	.word	index@(.nv.constant0._Z3dotPfS_S_)
        /*005c*/ 	.short	0x0380
        /*005e*/ 	.short	0x0018


	//----- nvinfo : EIATTR_SW_WAR
	.align		4
.L_136:
        /*0060*/ 	.byte	0x04, 0x36
        /*0062*/ 	.short	(.L_138 - .L_137)
.L_137:
        /*0064*/ 	.word	0x00000008
.L_138:


//--------------------- .nv.info._Z5crossPfS_S_   --------------------------
	.section	.nv.info._Z5crossPfS_S_,"",@"SHT_CUDA_INFO"
	.sectionflags	@""
	.align	4


	//----- nvinfo : EIATTR_CUDA_API_VERSION
	.align		4
        /*0000*/ 	.byte	0x04, 0x37
        /*0002*/ 	.short	(.L_140 - .L_139)
.L_139:
        /*0004*/ 	.word	0x00000082


	//----- nvinfo : EIATTR_KPARAM_INFO
	.align		4
.L_140:
        /*0008*/ 	.byte	0x04, 0x17
        /*000a*/ 	.short	(.L_142 - .L_141)
.L_141:
        /*000c*/ 	.word	0x00000000
        /*0010*/ 	.short	0x0002
        /*0012*/ 	.short	0x0010
        /*0014*/ 	.byte	0x00, 0xf5, 0x21, 0x00


	//----- nvinfo : EIATTR_KPARAM_INFO
	.align		4
.L_142:
        /*0018*/ 	.byte	0x04, 0x17
        /*001a*/ 	.short	(.L_144 - .L_143)
.L_143:
        /*001c*/ 	.word	0x00000000
        /*0020*/ 	.short	0x0001
        /*0022*/ 	.short	0x0008
        /*0024*/ 	.byte	0x00, 0xf5, 0x21, 0x00


	//----- nvinfo : EIATTR_KPARAM_INFO
	.align		4
.L_144:
        /*0028*/ 	.byte	0x04, 0x17
        /*002a*/ 	.short	(.L_146 - .L_145)
.L_145:
        /*002c*/ 	.word	0x00000000
        /*0030*/ 	.short	0x0000
        /*0032*/ 	.short	0x0000
        /*0034*/ 	.byte	0x00, 0xf5, 0x21, 0x00


	//----- nvinfo : EIATTR_SPARSE_MMA_MASK
	.align		4
.L_146:
        /*0038*/ 	.byte	0x03, 0x50
        /*003a*/ 	.short	0x0000


	//----- nvinfo : EIATTR_MAXREG_COUNT
	.align		4
        /*003c*/ 	.byte	0x03, 0x1b
        /*003e*/ 	.short	0x00ff


	//----- nvinfo : EIATTR_MERCURY_ISA_VERSION
	.align		4
        /*0040*/ 	.byte	0x03, 0x5f
        /*0042*/ 	.short	0x0101


	//----- nvinfo : EIATTR_VRC_CTA_INIT_COUNT
	.align		4
        /*0044*/ 	.byte	0x02, 0x4a
	.zero		1
	.zero		1


	//----- nvinfo : EIATTR_EXIT_INSTR_OFFSETS
	.align		4
        /*0048*/ 	.byte	0x04, 0x1c
        /*004a*/ 	.short	(.L_148 - .L_147)


	//   ....[0]....
.L_147:
        /*004c*/ 	.word	0x000001a0


	//----- nvinfo : EIATTR_CBANK_PARAM_SIZE
	.align		4
.L_148:
        /*0050*/ 	.byte	0x03, 0x19
        /*0052*/ 	.short	0x0018


	//----- nvinfo : EIATTR_PARAM_CBANK
	.align		4
        /*0054*/ 	.byte	0x04, 0x0a
        /*0056*/ 	.short	(.L_150 - .L_149)
	.align		4
.L_149:
        /*0058*/ 	.word	index@(.nv.constant0._Z5crossPfS_S_)
        /*005c*/ 	.short	0x0380
        /*005e*/ 	.short	0x0018


	//----- nvinfo : EIATTR_SW_WAR
	.align		4
.L_150:
        /*0060*/ 	.byte	0x04, 0x36
        /*0062*/ 	.short	(.L_152 - .L_151)
.L_151:
        /*0064*/ 	.word	0x00000008
.L_152:


//--------------------- .nv.info._Z9normalizePf   --------------------------
	.section	.nv.info._Z9normalizePf,"",@"SHT_CUDA_INFO"
	.sectionflags	@""
	.align	4


	//----- nvinfo : EIATTR_CUDA_API_VERSION
	.align		4
        /*0000*/ 	.byte	0x04, 0x37
        /*0002*/ 	.short	(.L_154 - .L_153)
.L_153:
        /*0004*/ 	.word	0x00000082


	//----- nvinfo : EIATTR_KPARAM_INFO
	.align		4
.L_154:
        /*0008*/ 	.byte	0x04, 0x17
        /*000a*/ 	.short	(.L_156 - .L_155)
.L_155:
        /*000c*/ 	.word	0x00000000
        /*0010*/ 	.short	0x0000
        /*0012*/ 	.short	0x0000
        /*0014*/ 	.byte	0x00, 0xf5, 0x21, 0x00


	//----- nvinfo : EIATTR_SPARSE_MMA_MASK
	.align		4
.L_156:
        /*0018*/ 	.byte	0x03, 0x50
        /*001a*/ 	.short	0x0000


	//----- nvinfo : EIATTR_MAXREG_COUNT
	.align		4
        /*001c*/ 	.byte	0x03, 0x1b
        /*001e*/ 	.short	0x00ff


	//----- nvinfo : EIATTR_MERCURY_ISA_VERSION
	.align		4
        /*0020*/ 	.byte	0x03, 0x5f
        /*0022*/ 	.short	0x0101


	//----- nvinfo : EIATTR_VRC_CTA_INIT_COUNT
	.align		4
        /*0024*/ 	.byte	0x02, 0x4a
	.zero		1
	.zero		1


	//----- nvinfo : EIATTR_EXIT_INSTR_OFFSETS
	.align		4
        /*0028*/ 	.byte	0x04, 0x1c
        /*002a*/ 	.short	(.L_158 - .L_157)


	//   ....[0]....
.L_157:
        /*002c*/ 	.word	0x000003d0


	//----- nvinfo : EIATTR_CRS_STACK_SIZE
	.align		4
.L_158:
        /*0030*/ 	.byte	0x04, 0x1e
        /*0032*/ 	.short	(.L_160 - .L_159)
.L_159:
        /*0034*/ 	.word	0x00000000


	//----- nvinfo : EIATTR_CBANK_PARAM_SIZE
	.align		4
.L_160:
        /*0038*/ 	.byte	0x03, 0x19
        /*003a*/ 	.short	0x0008


	//----- nvinfo : EIATTR_PARAM_CBANK
	.align		4
        /*003c*/ 	.byte	0x04, 0x0a
        /*003e*/ 	.short	(.L_162 - .L_161)
	.align		4
.L_161:
        /*0040*/ 	.word	index@(.nv.constant0._Z9normalizePf)
        /*0044*/ 	.short	0x0380
        /*0046*/ 	.short	0x0008


	//----- nvinfo : EIATTR_SW_WAR
	.align		4
.L_162:
        /*0048*/ 	.byte	0x04, 0x36
        /*004a*/ 	.short	(.L_164 - .L_163)
.L_163:
        /*004c*/ 	.word	0x00000008
.L_164:


//--------------------- .nv.callgraph             --------------------------
	.section	.nv.callgraph,"",@"SHT_CUDA_CALLGRAPH"
	.align	4
	.sectionentsize	8
	.align		4
        /*0000*/ 	.word	0x00000000
	.align		4
        /*0004*/ 	.word	0xffffffff
	.align		4
        /*0008*/ 	.word	index@(_Z10jacobiTestPA3_fPfS0_)
	.align		4
        /*000c*/ 	.word	index@(vprintf)
	.align		4
        /*0010*/ 	.word	0x00000000
	.align		4
        /*0014*/ 	.word	0xfffffffe
	.align		4
        /*0018*/ 	.word	0x00000000
	.align		4
        /*001c*/ 	.word	0xfffffffd
	.align		4
        /*0020*/ 	.word	0x00000000
	.align		4
        /*0024*/ 	.word	0xfffffffc


//--------------------- .nv.constant4             --------------------------
	.section	.nv.constant4,"a",@progbits
	.align	8
	.align		8
.nv.constant4:
        /*0000*/ 	.dword	$str
	.align		8
        /*0008*/ 	.dword	vprintf


//--------------------- .text._Z25calculate_rotation_matrixPA3_fRfPf --------------------------
	.section	.text._Z25calculate_rotation_matrixPA3_fRfPf,"ax",@progbits
	.align	128
        .global         _Z25calculate_rotation_matrixPA3_fRfPf
        .type           _Z25calculate_rotation_matrixPA3_fRfPf,@function
        .size           _Z25calculate_rotation_matrixPA3_fRfPf,(.L_x_104 - _Z25calculate_rotation_matrixPA3_fRfPf)
        .other          _Z25calculate_rotation_matrixPA3_fRfPf,@"STO_CUDA_ENTRY STV_DEFAULT"
_Z25calculate_rotation_matrixPA3_fRfPf:
.text._Z25calculate_rotation_matrixPA3_fRfPf:
[----:B------:R-:W-:Y:S08]  /*0000*/  LDC R1, c[0x0][0x37c] ;  /* 0x0000df00ff017b82 */ /* 0x000ff00000000800 */
[----:B------:R-:W0:Y:S01]  /*0010*/  LDC.64 R2, c[0x0][0x388] ;  /* 0x0000e200ff027b82 */ /* 0x000e220000000a00 */
[----:B------:R-:W0:Y:S02]  /*0020*/  LDCU.64 UR4, c[0x0][0x358] ;  /* 0x00006b00ff0477ac */ /* 0x000e240008000a00 */
[----:B0-----:R0:W5:Y:S01]  /*0030*/  LDG.E R4, desc[UR4][R2.64] ;  /* 0x0000000402047981 */ /* 0x001162000c1e1900 */
[----:B------:R-:W-:Y:S01]  /*0040*/  FADD R0, |R0|, -RZ ;  /* 0x800000ff00007221 */ /* 0x000fe20000000200 */
[----:B------:R-:W1:Y:S04]  /*0050*/  MUFU.RSQ R5, |R5| ;  /* 0x4000000500057308 */ /* 0x000e680000001400 */
[----:B------:R-:W-:-:S04]  /*0060*/  IADD3 R6, PT, PT, R0, -0xd000000, RZ ;  /* 0xf300000000067810 */ /* 0x000fc80007ffe0ff */
[----:B------:R-:W-:-:S13]  /*0070*/  ISETP.GT.U32.AND P0, PT, R6, 0x727fffff, PT ;  /* 0x727fffff0600780c */ /* 0x000fda0003f04070 */
[----:B01----:R-:W-:Y:S05]  /*0080*/  @!P0 BRA `(.L_x_0) ;  /* 0x00000000000c8947 */ /* 0x003fea0003800000 */
[----:B------:R-:W-:-:S07]  /*0090*/  MOV R6, 0xb0 ;  /* 0x000000b000067802 */ /* 0x000fce0000000f00 */
[----:B-----5:R-:W-:Y:S05]  /*00a0*/  CALL.REL.NOINC `($__internal_0_$__cuda_sm20_sqrt_rn_f32_slowpath) ;  /* 0x00000000002c7944 */ /* 0x020fea0003c00000 */
[----:B------:R-:W-:Y:S05]  /*00b0*/  BRA `(.L_x_1) ;  /* 0x0000000000107947 */ /* 0x000fea0003800000 */
.L_x_0:
[----:B------:R-:W-:Y:S01]  /*00c0*/  FMUL.FTZ R0, |R0|, R5 ;  /* 0x0000000500007220 */ /* 0x000fe20000410200 */
[----:B------:R-:W-:-:S03]  /*00d0*/  FMUL.FTZ R2, R5, 0.5 ;  /* 0x3f00000005027820 */ /* 0x000fc60000410000 */
[----:B------:R-:W-:-:S04]  /*00e0*/  FFMA R5, -R0, R0, |R5| ;  /* 0x0000000000057223 */ /* 0x000fc80000000505 */
[----:B------:R-:W-:-:S07]  /*00f0*/  FFMA R5, R5, R2, R0 ;  /* 0x0000000205057223 */ /* 0x000fce0000000000 */
.L_x_1:
[----:B------:R-:W0:Y:S01]  /*0100*/  LDC.64 R2, c[0x0][0x390] ;  /* 0x0000e400ff027b82 */ /* 0x000e220000000a00 */
[----:B-----5:R-:W-:-:S04]  /*0110*/  FADD R4, R4, -R5 ;  /* 0x8000000504047221 */ /* 0x020fc80000000000 */
[----:B------:R-:W-:-:S04]  /*0120*/  FADD R4, R4, -R5 ;  /* 0x8000000504047221 */ /* 0x000fc80000000000 */
[----:B------:R-:W-:-:S05]  /*0130*/  FADD R5, R4, -QNAN ;  /* 0xffc0000004057421 */ /* 0x000fca0000000000 */
[----:B0-----:R-:W-:Y:S01]  /*0140*/  STG.E desc[UR4][R2.64], R5 ;  /* 0x0000000502007986 */ /* 0x001fe2000c101904 */
[----:B------:R-:W-:Y:S05]  /*0150*/  EXIT ;  /* 0x000000000000794d */ /* 0x000fea0003800000 */
        .weak           $__internal_0_$__cuda_sm20_sqrt_rn_f32_slowpath
        .type           $__internal_0_$__cuda_sm20_sqrt_rn_f32_slowpath,@function
        .size           $__internal_0_$__cuda_sm20_sqrt_rn_f32_slowpath,(.L_x_104 - $__internal_0_$__cuda_sm20_sqrt_rn_f32_slowpath)
$__internal_0_$__cuda_sm20_sqrt_rn_f32_slowpath:
[----:B------:R-:W-:-:S13]  /*0160*/  LOP3.LUT P0, RZ, R0, 0x7fffffff, RZ, 0xc0, !PT ;  /* 0x7fffffff00ff7812 */ /* 0x000fda000780c0ff */
[----:B------:R-:W-:Y:S01]  /*0170*/  @!P0 MOV R2, R0 ;  /* 0x0000000000028202 */ /* 0x000fe20000000f00 */
[----:B------:R-:W-:Y:S06]  /*0180*/  @!P0 BRA `(.L_x_2) ;  /* 0x0000000000448947 */ /* 0x000fec0003800000 */
[----:B------:R-:W-:-:S13]  /*0190*/  FSETP.GEU.FTZ.AND P0, PT, R0, RZ, PT ;  /* 0x000000ff0000720b */ /* 0x000fda0003f1e000 */
[----:B------:R-:W-:Y:S01]  /*01a0*/  @!P0 MOV R2, 0x7fffffff ;  /* 0x7fffffff00028802 */ /* 0x000fe20000000f00 */
[----:B------:R-:W-:Y:S06]  /*01b0*/  @!P0 BRA `(.L_x_2) ;  /* 0x0000000000388947 */ /* 0x000fec0003800000 */
[----:B------:R-:W-:-:S13]  /*01c0*/  FSETP.GTU.FTZ.AND P0, PT, |R0|, +INF , PT ;  /* 0x7f8000000000780b */ /* 0x000fda0003f1c200 */
[----:B------:R-:W-:Y:S01]  /*01d0*/  @P0 FADD.FTZ R2, R0, 1 ;  /* 0x3f80000000020421 */ /* 0x000fe20000010000 */
[----:B------:R-:W-:Y:S06]  /*01e0*/  @P0 BRA `(.L_x_2) ;  /* 0x00000000002c0947 */ /* 0x000fec0003800000 */
[----:B------:R-:W-:-:S13]  /*01f0*/  FSETP.NEU.FTZ.AND P0, PT, |R0|, +INF , PT ;  /* 0x7f8000000000780b */ /* 0x000fda0003f1d200 */
[----:B------:R-:W-:Y:S01]  /*0200*/  @!P0 MOV R2, R0 ;  /* 0x0000000000028202 */ /* 0x000fe20000000f00 */
[----:B------:R-:W-:Y:S06]  /*0210*/  @!P0 BRA `(.L_x_2) ;  /* 0x0000000000208947 */ /* 0x000fec0003800000 */
[----:B------:R-:W-:-:S04]  /*0220*/  FFMA R0, R0, 1.84467440737095516160e+19, RZ ;  /* 0x5f80000000007823 */ /* 0x000fc800000000ff */
[----:B------:R-:W0:Y:S02]  /*0230*/  MUFU.RSQ R3, R0 ;  /* 0x0000000000037308 */ /* 0x000e240000001400 */
[----:B0-----:R-:W-:Y:S01]  /*0240*/  FMUL.FTZ R5, R0, R3 ;  /* 0x0000000300057220 */ /* 0x001fe20000410000 */
[----:B------:R-:W-:-:S03]  /*0250*/  FMUL.FTZ R3, R3, 0.5 ;  /* 0x3f00000003037820 */ /* 0x000fc60000410000 */
[----:B------:R-:W-:-:S04]  /*0260*/  FADD.FTZ R2, -R5, -RZ ;  /* 0x800000ff05027221 */ /* 0x000fc80000010100 */
[----:B------:R-:W-:-:S04]  /*0270*/  FFMA R2, R5, R2, R0 ;  /* 0x0000000205027223 */ /* 0x000fc80000000000 */
[----:B------:R-:W-:-:S04]  /*0280*/  FFMA R2, R2, R3, R5 ;  /* 0x0000000302027223 */ /* 0x000fc80000000005 */
[----:B------:R-:W-:-:S07]  /*0290*/  FMUL.FTZ R2, R2, 2.3283064365386962891e-10 ;  /* 0x2f80000002027820 */ /* 0x000fce0000410000 */
.L_x_2:
[----:B------:R-:W-:Y:S01]  /*02a0*/  HFMA2 R3, -RZ, RZ, 0, 0 ;  /* 0x00000000ff037431 */ /* 0x000fe200000001ff */
[----:B------:R-:W-:Y:S02]  /*02b0*/  MOV R5, R2 ;  /* 0x0000000200057202 */ /* 0x000fe40000000f00 */
[----:B------:R-:W-:-:S04]  /*02c0*/  MOV R2, R6 ;  /* 0x0000000600027202 */ /* 0x000fc80000000f00 */
[----:B------:R-:W-:Y:S05]  /*02d0*/  RET.REL.NODEC R2 `(_Z25calculate_rotation_matrixPA3_fRfPf) ;  /* 0xfffffffc02487950 */ /* 0x000fea0003c3ffff */
.L_x_3:
[----:B------:R-:W-:-:S00]  /*02e0*/  BRA `(.L_x_3) ;  /* 0xfffffffc00fc7947 */ /* 0x000fc0000383ffff */
[----:B------:R-:W-:-:S00]  /*02f0*/  NOP ;  /* 0x0000000000007918 */ /* 0x000fc00000000000 */
        /* <DEDUP_REMOVED lines=8> */
.L_x_104:


//--------------------- .text._Z16diagonalize_TestPA3_fS0_Pf --------------------------
	.section	.text._Z16diagonalize_TestPA3_fS0_Pf,"ax",@progbits
	.align	128
        .global         _Z16diagonalize_TestPA3_fS0_Pf
        .type           _Z16diagonalize_TestPA3_fS0_Pf,@function
        .size           _Z16diagonalize_TestPA3_fS0_Pf,(.L_x_112 - _Z16diagonalize_TestPA3_fS0_Pf)
        .other          _Z16diagonalize_TestPA3_fS0_Pf,@"STO_CUDA_ENTRY STV_DEFAULT"
_Z16diagonalize_TestPA3_fS0_Pf:
.text._Z16diagonalize_TestPA3_fS0_Pf:
[----:B------:R-:W-:Y:S08]  /*0000*/  LDC R1, c[0x0][0x37c] ;  /* 0x0000df00ff017b82 */ /* 0x000ff00000000800 */
[----:B------:R-:W0:Y:S01]  /*0010*/  LDC.64 R2, c[0x0][0x390] ;  /* 0x0000e400ff027b82 */ /* 0x000e220000000a00 */
[----:B------:R-:W0:Y:S02]  /*0020*/  LDCU.64 UR4, c[0x0][0x358] ;  /* 0x00006b00ff0477ac */ /* 0x000e240008000a00 */
[----:B0-----:R-:W2:Y:S04]  /*0030*/  LDG.E R13, desc[UR4][R2.64] ;  /* 0x00000004020d7981 */ /* 0x001ea8000c1e1900 */
[----:B------:R-:W2:Y:S04]  /*0040*/  LDG.E R8, desc[UR4][R2.64+0x4] ;  /* 0x0000040402087981 */ /* 0x000ea8000c1e1900 */
[----:B------:R-:W3:Y:S01]  /*0050*/  LDG.E R9, desc[UR4][R2.64+0x8] ;  /* 0x0000080402097981 */ /* 0x000ee2000c1e1900 */
[----:B------:R-:W0:Y:S01]  /*0060*/  LDC.64 R4, c[0x0][0x388] ;  /* 0x0000e200ff047b82 */ /* 0x000e220000000a00 */
[----:B--2---:R-:W-:-:S04]  /*0070*/  FSETP.GE.AND P0, PT, R8, R13, PT ;  /* 0x0000000d0800720b */ /* 0x004fc80003f06000 */
[----:B------:R-:W-:Y:S02]  /*0080*/  FSEL R6, R8, R13, P0 ;  /* 0x0000000d08067208 */ /* 0x000fe40000000000 */
[----:B------:R-:W-:Y:S02]  /*0090*/  SEL R0, RZ, 0x1, !P0 ;  /* 0x00000001ff007807 */ /* 0x000fe40004000000 */
[----:B---3--:R-:W-:-:S04]  /*00a0*/  FSETP.GE.AND P0, PT, R9, R6, PT ;  /* 0x000000060900720b */ /* 0x008fc80003f06000 */
[----:B------:R-:W-:Y:S02]  /*00b0*/  SEL R15, R0, 0x2, !P0 ;  /* 0x00000002000f7807 */ /* 0x000fe40004000000 */
[----:B------:R-:W-:Y:S02]  /*00c0*/  FSEL R17, R6, R9, !P0 ;  /* 0x0000000906117208 */ /* 0x000fe40004000000 */
[----:B------:R-:W-:-:S13]  /*00d0*/  ISETP.NE.AND P1, PT, R15, RZ, PT ;  /* 0x000000ff0f00720c */ /* 0x000fda0003f25270 */
[----:B0-----:R-:W-:Y:S05]  /*00e0*/  @!P1 BRA `(.L_x_4) ;  /* 0x0000000000549947 */ /* 0x001fea0003800000 */
[----:B------:R-:W0:Y:S08]  /*00f0*/  LDC.64 R8, c[0x0][0x390] ;  /* 0x0000e400ff087b82 */ /* 0x000e300000000a00 */
[----:B------:R-:W1:Y:S08]  /*0100*/  LDC.64 R10, c[0x0][0x388] ;  /* 0x0000e200ff0a7b82 */ /* 0x000e700000000a00 */
[----:B------:R-:W2:Y:S01]  /*0110*/  LDC.64 R6, c[0x0][0x388] ;  /* 0x0000e200ff067b82 */ /* 0x000ea20000000a00 */
[----:B0-----:R-:W-:-:S05]  /*0120*/  IMAD.WIDE.U32 R8, R15, 0x4, R8 ;  /* 0x000000040f087825 */ /* 0x001fca00078e0008 */
[----:B------:R0:W-:Y:S01]  /*0130*/  STG.E desc[UR4][R8.64], R13 ;  /* 0x0000000d08007986 */ /* 0x0001e2000c101904 */
[----:B-1----:R-:W-:-:S03]  /*0140*/  IMAD.WIDE.U32 R10, R15, 0x4, R10 ;  /* 0x000000040f0a7825 */ /* 0x002fc600078e000a */
[----:B------:R1:W-:Y:S04]  /*0150*/  STG.E desc[UR4][R2.64], R17 ;  /* 0x0000001102007986 */ /* 0x0003e8000c101904 */
[----:B------:R-:W3:Y:S04]  /*0160*/  LDG.E R19, desc[UR4][R10.64] ;  /* 0x000000040a137981 */ /* 0x000ee8000c1e1900 */
[----:B--2---:R-:W2:Y:S04]  /*0170*/  LDG.E R15, desc[UR4][R6.64] ;  /* 0x00000004060f7981 */ /* 0x004ea8000c1e1900 */
[----:B---3--:R1:W-:Y:S04]  /*0180*/  STG.E desc[UR4][R6.64], R19 ;  /* 0x0000001306007986 */ /* 0x0083e8000c101904 */
[----:B--2---:R1:W-:Y:S04]  /*0190*/  STG.E desc[UR4][R10.64], R15 ;  /* 0x0000000f0a007986 */ /* 0x0043e8000c101904 */
[----:B------:R-:W2:Y:S04]  /*01a0*/  LDG.E R23, desc[UR4][R10.64+0xc] ;  /* 0x00000c040a177981 */ /* 0x000ea8000c1e1900 */
[----:B------:R-:W3:Y:S04]  /*01b0*/  LDG.E R21, desc[UR4][R6.64+0xc] ;  /* 0x00000c0406157981 */ /* 0x000ee8000c1e1900 */
[----:B--2---:R1:W-:Y:S04]  /*01c0*/  STG.E desc[UR4][R6.64+0xc], R23 ;  /* 0x00000c1706007986 */ /* 0x0043e8000c101904 */
[----:B---3--:R1:W-:Y:S04]  /*01d0*/  STG.E desc[UR4][R10.64+0xc], R21 ;  /* 0x00000c150a007986 */ /* 0x0083e8000c101904 */
[----:B------:R-:W2:Y:S04]  /*01e0*/  LDG.E R25, desc[UR4][R10.64+0x18] ;  /* 0x000018040a197981 */ /* 0x000ea8000c1e1900 */
[----:B0-----:R-:W3:Y:S04]  /*01f0*/  LDG.E R13, desc[UR4][R6.64+0x18] ;  /* 0x00001804060d7981 */ /* 0x001ee8000c1e1900 */
[----:B--2---:R1:W-:Y:S04]  /*0200*/  STG.E desc[UR4][R6.64+0x18], R25 ;  /* 0x0000181906007986 */ /* 0x0043e8000c101904 */
[----:B---3--:R1:W-:Y:S04]  /*0210*/  STG.E desc[UR4][R10.64+0x18], R13 ;  /* 0x0000180d0a007986 */ /* 0x0083e8000c101904 */
[----:B------:R1:W5:Y:S04]  /*0220*/  LDG.E R8, desc[UR4][R2.64+0x4] ;  /* 0x0000040402087981 */ /* 0x000368000c1e1900 */
[----:B------:R1:W5:Y:S02]  /*0230*/  LDG.E R9, desc[UR4][R2.64+0x8] ;  /* 0x0000080402097981 */ /* 0x000364000c1e1900 */
.L_x_4:
[----:B-----5:R-:W-:-:S13]  /*0240*/  FSETP.GE.AND P0, PT, R9, R8, PT ;  /* 0x000000080900720b */ /* 0x020fda0003f06000 */
[----:B-1----:R-:W2:Y:S01]  /*0250*/  @!P0 LDG.E R7, desc[UR4][R4.64+0x1c] ;  /* 0x00001c0404078981 */ /* 0x002ea2000c1e1900 */
[----:B------:R-:W-:-:S03]  /*0260*/  FSEL R21, R8, R9, !P0 ;  /* 0x0000000908157208 */ /* 0x000fc60004000000 */
[----:B------:R-:W-:Y:S04]  /*0270*/  @P0 STG.E desc[UR4][R2.64+0x8], R8 ;  /* 0x0000080802000986 */ /* 0x000fe8000c101904 */
[----:B------:R-:W-:Y:S04]  /*0280*/  @P0 STG.E desc[UR4][R2.64+0x4], R21 ;  /* 0x0000041502000986 */ /* 0x000fe8000c101904 */
[----:B------:R-:W3:Y:S04]  /*0290*/  @P0 LDG.E R11, desc[UR4][R4.64+0x10] ;  /* 0x00001004040b0981 */ /* 0x000ee8000c1e1900 */
[----:B------:R-:W4:Y:S04]  /*02a0*/  @P0 LDG.E R9, desc[UR4][R4.64+0x4] ;  /* 0x0000040404090981 */ /* 0x000f28000c1e1900 */
[----:B------:R-:W2:Y:S04]  /*02b0*/  @P0 LDG.E R13, desc[UR4][R4.64+0x14] ;  /* 0x00001404040d0981 */ /* 0x000ea8000c1e1900 */
[----:B------:R-:W2:Y:S04]  /*02c0*/  @P0 LDG.E R15, desc[UR4][R4.64+0x1c] ;  /* 0x00001c04040f0981 */ /* 0x000ea8000c1e1900 */
[----:B------:R-:W2:Y:S04]  /*02d0*/  LDG.E R17, desc[UR4][R4.64+0xc] ;  /* 0x00000c0404117981 */ /* 0x000ea8000c1e1900 */
[----:B------:R-:W2:Y:S04]  /*02e0*/  LDG.E R19, desc[UR4][R4.64+0x18] ;  /* 0x0000180404137981 */ /* 0x000ea8000c1e1900 */
[----:B------:R-:W2:Y:S04]  /*02f0*/  @P0 LDG.E R7, desc[UR4][R4.64+0x20] ;  /* 0x0000200404070981 */ /* 0x000ea8000c1e1900 */
[----:B---3--:R-:W-:Y:S04]  /*0300*/  @P0 STG.E desc[UR4][R4.64+0x14], R11 ;  /* 0x0000140b04000986 */ /* 0x008fe8000c101904 */
[----:B----4-:R-:W-:Y:S04]  /*0310*/  @P0 STG.E desc[UR4][R4.64+0x8], R9 ;  /* 0x0000080904000986 */ /* 0x010fe8000c101904 */
[----:B--2---:R-:W-:Y:S04]  /*0320*/  @P0 STG.E desc[UR4][R4.64+0x10], R13 ;  /* 0x0000100d04000986 */ /* 0x004fe8000c101904 */
[----:B------:R-:W-:Y:S04]  /*0330*/  @P0 STG.E desc[UR4][R4.64+0x20], R15 ;  /* 0x0000200f04000986 */ /* 0x000fe8000c101904 */
[----:B------:R-:W-:Y:S04]  /*0340*/  STG.E desc[UR4][R4.64+0x4], R17 ;  /* 0x0000041104007986 */ /* 0x000fe8000c101904 */
[----:B------:R-:W-:Y:S04]  /*0350*/  STG.E desc[UR4][R4.64+0x8], R19 ;  /* 0x0000081304007986 */ /* 0x000fe8000c101904 */
[----:B------:R-:W-:Y:S04]  /*0360*/  @P0 STG.E desc[UR4][R4.64+0x1c], R7 ;  /* 0x00001c0704000986 */ /* 0x000fe8000c101904 */
[----:B------:R-:W-:Y:S04]  /*0370*/  STG.E desc[UR4][R4.64+0x14], R7 ;  /* 0x0000140704007986 */ /* 0x000fe8000c101904 */
[----:B------:R-:W-:Y:S01]  /*0380*/  STG.E desc[UR4][R4.64+0x1c], R7 ;  /* 0x00001c0704007986 */ /* 0x000fe2000c101904 */
[----:B------:R-:W-:Y:S05]  /*0390*/  EXIT ;  /* 0x000000000000794d */ /* 0x000fea0003800000 */
.L_x_5:
        /* <DEDUP_REMOVED lines=14> */
.L_x_112:


//--------------------- .text._Z10jacobiTestPA3_fPfS0_ --------------------------
	.section	.text._Z10jacobiTestPA3_fPfS0_,"ax",@progbits
	.align	128
        .global         _Z10jacobiTestPA3_fPfS0_
        .type           _Z10jacobiTestPA3_fPfS0_,@function
        .size           _Z10jacobiTestPA3_fPfS0_,(.L_x_108 - _Z10jacobiTestPA3_fPfS0_)
        .other          _Z10jacobiTestPA3_fPfS0_,@"STO_CUDA_ENTRY STV_DEFAULT"
_Z10jacobiTestPA3_fPfS0_:
.text._Z10jacobiTestPA3_fPfS0_:
[----:B------:R-:W0:Y:S08]  /*0000*/  LDC R1, c[0x0][0x37c] ;  /* 0x0000df00ff017b82 */ /* 0x000e300000000800 */
[----:B------:R-:W1:Y:S01]  /*0010*/  LDC.64 R10, c[0x0][0x390] ;  /* 0x0000e400ff0a7b82 */ /* 0x000e620000000a00 */
[----:B------:R-:W1:Y:S01]  /*0020*/  LDCU.64 UR6, c[0x0][0x358] ;  /* 0x00006b00ff0677ac */ /* 0x000e620008000a00 */
[----:B------:R-:W-:-:S06]  /*0030*/  IMAD.MOV.U32 R9, RZ, RZ, 0x3f800000 ;  /* 0x3f800000ff097424 */ /* 0x000fcc00078e00ff */
[----:B------:R-:W2:Y:S01]  /*0040*/  LDC.64 R2, c[0x0][0x380] ;  /* 0x0000e000ff027b82 */ /* 0x000ea20000000a00 */
[----:B-1----:R1:W-:Y:S04]  /*0050*/  STG.E desc[UR6][R10.64], R9 ;  /* 0x000000090a007986 */ /* 0x0023e8000c101906 */
[----:B------:R1:W-:Y:S04]  /*0060*/  STG.E desc[UR6][R10.64+0x10], R9 ;  /* 0x000010090a007986 */ /* 0x0003e8000c101906 */
[----:B------:R1:W-:Y:S04]  /*0070*/  STG.E desc[UR6][R10.64+0x20], R9 ;  /* 0x000020090a007986 */ /* 0x0003e8000c101906 */
[----:B------:R1:W-:Y:S04]  /*0080*/  STG.E desc[UR6][R10.64+0x4], RZ ;  /* 0x000004ff0a007986 */ /* 0x0003e8000c101906 */
[----:B------:R1:W-:Y:S04]  /*0090*/  STG.E desc[UR6][R10.64+0x8], RZ ;  /* 0x000008ff0a007986 */ /* 0x0003e8000c101906 */
[----:B------:R1:W-:Y:S04]  /*00a0*/  STG.E desc[UR6][R10.64+0xc], RZ ;  /* 0x00000cff0a007986 */ /* 0x0003e8000c101906 */
[----:B------:R1:W-:Y:S04]  /*00b0*/  STG.E desc[UR6][R10.64+0x14], RZ ;  /* 0x000014ff0a007986 */ /* 0x0003e8000c101906 */
[----:B------:R1:W-:Y:S04]  /*00c0*/  STG.E desc[UR6][R10.64+0x18], RZ ;  /* 0x000018ff0a007986 */ /* 0x0003e8000c101906 */
[----:B------:R1:W-:Y:S04]  /*00d0*/  STG.E desc[UR6][R10.64+0x1c], RZ ;  /* 0x00001cff0a007986 */ /* 0x0003e8000c101906 */
[----:B--2---:R-:W2:Y:S01]  /*00e0*/  LDG.E R7, desc[UR6][R2.64] ;  /* 0x0000000602077981 */ /* 0x004ea2000c1e1900 */
[----:B------:R-:W2:Y:S03]  /*00f0*/  LDC.64 R4, c[0x0][0x388] ;  /* 0x0000e200ff047b82 */ /* 0x000ea60000000a00 */
[----:B--2---:R1:W-:Y:S04]  /*0100*/  STG.E desc[UR6][R4.64], R7 ;  /* 0x0000000704007986 */ /* 0x0043e8000c101906 */
[----:B------:R-:W2:Y:S04]  /*0110*/  LDG.E R8, desc[UR6][R2.64+0x10] ;  /* 0x0000100602087981 */ /* 0x000ea8000c1e1900 */
[----:B--2---:R1:W-:Y:S04]  /*0120*/  STG.E desc[UR6][R4.64+0x4], R8 ;  /* 0x0000040804007986 */ /* 0x0043e8000c101906 */
[----:B------:R-:W2:Y:S01]  /*0130*/  LDG.E R6, desc[UR6][R2.64+0x20] ;  /* 0x0000200602067981 */ /* 0x000ea2000c1e1900 */
[----:B------:R-:W-:-:S03]  /*0140*/  UMOV UR4, URZ ;  /* 0x000000ff00047c82 */ /* 0x000fc60008000000 */
[----:B0-2---:R1:W-:Y:S02]  /*0150*/  STG.E desc[UR6][R4.64+0x8], R6 ;  /* 0x0000080604007986 */ /* 0x0053e4000c101906 */
.L_x_64:
[----:B0-----:R-:W0:Y:S02]  /*0160*/  LDC.64 R2, c[0x0][0x380] ;  /* 0x0000e000ff027b82 */ /* 0x001e240000000a00 */
[----:B0-2---:R-:W2:Y:S04]  /*0170*/  LDG.E R0, desc[UR6][R2.64+0x4] ;  /* 0x0000040602007981 */ /* 0x005ea8000c1e1900 */
[----:B-1----:R-:W3:Y:S04]  /*0180*/  LDG.E R5, desc[UR6][R2.64+0x8] ;  /* 0x0000080602057981 */ /* 0x002ee8000c1e1900 */
[----:B------:R-:W4:Y:S01]  /*0190*/  LDG.E R9, desc[UR6][R2.64+0x14] ;  /* 0x0000140602097981 */ /* 0x000f22000c1e1900 */
[----:B--2---:R-:W-:-:S04]  /*01a0*/  FADD R4, RZ, |R0| ;  /* 0x40000000ff047221 */ /* 0x004fc80000000000 */
[----:B---3--:R-:W-:-:S04]  /*01b0*/  FADD R4, R4, |R5| ;  /* 0x4000000504047221 */ /* 0x008fc80000000000 */
[----:B----4-:R-:W-:-:S05]  /*01c0*/  FADD R9, R4, |R9| ;  /* 0x4000000904097221 */ /* 0x010fca0000000000 */
[----:B------:R-:W-:-:S13]  /*01d0*/  FSETP.NEU.AND P0, PT, R9, RZ, PT ;  /* 0x000000ff0900720b */ /* 0x000fda0003f0d000 */
[----:B------:R-:W-:Y:S05]  /*01e0*/  @!P0 EXIT ;  /* 0x000000000000894d */ /* 0x000fea0003800000 */
[----:B------:R-:W-:Y:S01]  /*01f0*/  UISETP.GT.U32.AND UP0, UPT, UR4, 0x2, UPT ;  /* 0x000000020400788c */ /* 0x000fe2000bf04070 */
[----:B------:R-:W-:-:S08]  /*0200*/  IMAD.MOV.U32 R4, RZ, RZ, RZ ;  /* 0x000000ffff047224 */ /* 0x000fd000078e00ff */
[----:B------:R-:W-:Y:S05]  /*0210*/  BRA.U UP0, `(.L_x_6) ;  /* 0x00000001006c7547 */ /* 0x000fea000b800000 */
[----:B------:R-:W0:Y:S01]  /*0220*/  MUFU.RCP64H R11, 9 ;  /* 0x40220000000b7908 */ /* 0x000e220000001800 */
[----:B------:R-:W-:Y:S02]  /*0230*/  HFMA2 R14, -RZ, RZ, 0, 0 ;  /* 0x00000000ff0e7431 */ /* 0x000fe400000001ff */
[----:B------:R-:W-:Y:S01]  /*0240*/  IMAD.MOV.U32 R15, RZ, RZ, 0x40220000 ;  /* 0x40220000ff0f7424 */ /* 0x000fe200078e00ff */
[----:B------:R-:W-:Y:S01]  /*0250*/  UMOV UR8, 0x9999999a ;  /* 0x9999999a00087882 */ /* 0x000fe20000000000 */
[----:B------:R-:W-:Y:S01]  /*0260*/  IMAD.MOV.U32 R10, RZ, RZ, 0x1 ;  /* 0x00000001ff0a7424 */ /* 0x000fe200078e00ff */
[----:B------:R-:W-:-:S05]  /*0270*/  UMOV UR9, 0x3fc99999 ;  /* 0x3fc9999900097882 */ /* 0x000fca0000000000 */
[----:B0-----:R-:W-:-:S08]  /*0280*/  DFMA R2, R10, -R14, 1 ;  /* 0x3ff000000a02742b */ /* 0x001fd0000000080e */
[----:B------:R-:W-:Y:S02]  /*0290*/  DFMA R12, R2, R2, R2 ;  /* 0x00000002020c722b */ /* 0x000fe40000000002 */
[----:B------:R-:W0:Y:S06]  /*02a0*/  F2F.F64.F32 R2, R9 ;  /* 0x0000000900027310 */ /* 0x000e2c0000201800 */
[----:B------:R-:W-:-:S08]  /*02b0*/  DFMA R12, R10, R12, R10 ;  /* 0x0000000c0a0c722b */ /* 0x000fd0000000000a */
[----:B------:R-:W-:Y:S02]  /*02c0*/  DFMA R10, R12, -R14, 1 ;  /* 0x3ff000000c0a742b */ /* 0x000fe4000000080e */
[----:B0-----:R-:W-:-:S06]  /*02d0*/  DMUL R22, R2, UR8 ;  /* 0x0000000802167c28 */ /* 0x001fcc0008000000 */
[----:B------:R-:W-:-:S04]  /*02e0*/  DFMA R10, R12, R10, R12 ;  /* 0x0000000a0c0a722b */ /* 0x000fc8000000000c */
[----:B------:R-:W-:-:S04]  /*02f0*/  FSETP.GEU.AND P1, PT, |R23|, 6.5827683646048100446e-37, PT ;  /* 0x036000001700780b */ /* 0x000fc80003f2e200 */
[----:B------:R-:W-:-:S08]  /*0300*/  DMUL R2, R22, R10 ;  /* 0x0000000a16027228 */ /* 0x000fd00000000000 */
[----:B------:R-:W-:-:S08]  /*0310*/  DFMA R12, R2, -9, R22 ;  /* 0xc0220000020c782b */ /* 0x000fd00000000016 */
[----:B------:R-:W-:-:S10]  /*0320*/  DFMA R2, R10, R12, R2 ;  /* 0x0000000c0a02722b */ /* 0x000fd40000000002 */
[----:B------:R-:W-:-:S05]  /*0330*/  FFMA R4, RZ, 2.53125, R3 ;  /* 0x40220000ff047823 */ /* 0x000fca0000000003 */
[----:B------:R-:W-:-:S13]  /*0340*/  FSETP.GT.AND P0, PT, |R4|, 1.469367938527859385e-39, PT ;  /* 0x001000000400780b */ /* 0x000fda0003f04200 */
[----:B------:R-:W-:Y:S05]  /*0350*/  @P0 BRA P1, `(.L_x_7) ;  /* 0x0000000000180947 */ /* 0x000fea0000800000 */
[----:B------:R-:W-:Y:S01]  /*0360*/  MOV R12, RZ ;  /* 0x000000ff000c7202 */ /* 0x000fe20000000f00 */
[----:B------:R-:W-:Y:S01]  /*0370*/  IMAD.MOV.U32 R11, RZ, RZ, 0x40220000 ;  /* 0x40220000ff0b7424 */ /* 0x000fe200078e00ff */
[----:B------:R-:W-:-:S07]  /*0380*/  MOV R10, 0x3a0 ;  /* 0x000003a0000a7802 */ /* 0x000fce0000000f00 */
[----:B------:R-:W-:Y:S05]  /*0390*/  CALL.REL.NOINC `($__internal_1_$__cuda_sm20_div_rn_f64_full) ;  /* 0x00000020008c7944 */ /* 0x000fea0003c00000 */
[----:B------:R-:W-:Y:S01]  /*03a0*/  IMAD.MOV.U32 R2, RZ, RZ, R20 ;  /* 0x000000ffff027224 */ /* 0x000fe200078e0014 */
[----:B------:R-:W-:-:S07]  /*03b0*/  MOV R3, R21 ;  /* 0x0000001500037202 */ /* 0x000fce0000000f00 */
.L_x_7:
[----:B------:R0:W1:Y:S02]  /*03c0*/  F2F.F32.F64 R4, R2 ;  /* 0x0000000200047310 */ /* 0x0000640000301000 */
.L_x_6:
[----:B------:R-:W-:-:S09]  /*03d0*/  UISETP.GT.U32.AND UP0, UPT, UR4, 0x3, UPT ;  /* 0x000000030400788c */ /* 0x000fd2000bf04070 */
[----:B------:R-:W-:Y:S05]  /*03e0*/  BRA.U UP0, `(.L_x_8) ;  /* 0x0000000d00e47547 */ /* 0x000fea000b800000 */
[----:B-1----:R-:W-:Y:S02]  /*03f0*/  FSETP.GT.AND P0, PT, |R0|, R4, PT ;  /* 0x000000040000720b */ /* 0x002fe40003f04200 */
[----:B0-----:R-:W-:-:S11]  /*0400*/  CS2R R2, SRZ ;  /* 0x0000000000027805 */ /* 0x001fd6000001ff00 */
[----:B------:R-:W-:Y:S05]  /*0410*/  @!P0 BRA `(.L_x_9) ;  /* 0x0000000400408947 */ /* 0x000fea0003800000 */
[----:B------:R-:W-:-:S04]  /*0420*/  FADD R9, R8, -R7 ;  /* 0x8000000708097221 */ /* 0x000fc80000000000 */
[----:B------:R-:W-:-:S05]  /*0430*/  FFMA R2, |R0|, 100, |R9| ;  /* 0x42c8000000027823 */ /* 0x000fca0000000609 */
[----:B------:R-:W-:-:S13]  /*0440*/  FSETP.NEU.AND P0, PT, R2, |R9|, PT ;  /* 0x400000090200720b */ /* 0x000fda0003f0d000 */
[----:B------:R-:W-:Y:S05]  /*0450*/  @P0 BRA `(.L_x_10) ;  /* 0x00000000003c0947 */ /* 0x000fea0003800000 */
[----:B------:R-:W0:Y:S08]  /*0460*/  MUFU.RCP R2, R9 ;  /* 0x0000000900027308 */ /* 0x000e300000001000 */
[----:B------:R-:W1:Y:S01]  /*0470*/  FCHK P0, R0, R9 ;  /* 0x0000000900007302 */ /* 0x000e620000000000 */
[----:B0-----:R-:W-:-:S04]  /*0480*/  FFMA R3, -R9, R2, 1 ;  /* 0x3f80000009037423 */ /* 0x001fc80000000102 */
[----:B------:R-:W-:-:S04]  /*0490*/  FFMA R3, R2, R3, R2 ;  /* 0x0000000302037223 */ /* 0x000fc80000000002 */
[----:B------:R-:W-:-:S04]  /*04a0*/  FFMA R2, R0, R3, RZ ;  /* 0x0000000300027223 */ /* 0x000fc800000000ff */
[----:B------:R-:W-:-:S04]  /*04b0*/  FFMA R5, -R9, R2, R0 ;  /* 0x0000000209057223 */ /* 0x000fc80000000100 */
[----:B------:R-:W-:Y:S01]  /*04c0*/  FFMA R2, R3, R5, R2 ;  /* 0x0000000503027223 */ /* 0x000fe20000000002 */
[----:B-1----:R-:W-:Y:S06]  /*04d0*/  @!P0 BRA `(.L_x_11) ;  /* 0x0000000000148947 */ /* 0x002fec0003800000 */
[----:B------:R-:W-:Y:S01]  /*04e0*/  IMAD.MOV.U32 R10, RZ, RZ, R9 ;  /* 0x000000ffff0a7224 */ /* 0x000fe200078e0009 */
[----:B------:R-:W-:Y:S01]  /*04f0*/  MOV R12, 0x520 ;  /* 0x00000520000c7802 */ /* 0x000fe20000000f00 */
[----:B------:R-:W-:-:S07]  /*0500*/  IMAD.MOV.U32 R5, RZ, RZ, R0 ;  /* 0x000000ffff057224 */ /* 0x000fce00078e0000 */
[----:B------:R-:W-:Y:S05]  /*0510*/  CALL.REL.NOINC `($__internal_4_$__cuda_sm3x_div_rn_noftz_f32_slowpath) ;  /* 0x0000002800d07944 */ /* 0x000fea0003c00000 */
[----:B------:R-:W-:-:S07]  /*0520*/  MOV R2, R9 ;  /* 0x0000000900027202 */ /* 0x000fce0000000f00 */
.L_x_11:
[----:B------:R-:W-:Y:S01]  /*0530*/  IMAD.MOV.U32 R3, RZ, RZ, R2 ;  /* 0x000000ffff037224 */ /* 0x000fe200078e0002 */
[----:B------:R-:W-:Y:S06]  /*0540*/  BRA `(.L_x_12) ;  /* 0x0000000000cc7947 */ /* 0x000fec0003800000 */
.L_x_10:
[----:B------:R-:W0:Y:S01]  /*0550*/  F2F.F64.F32 R10, R0 ;  /* 0x00000000000a7310 */ /* 0x000e220000201800 */
[----:B------:R-:W-:-:S07]  /*0560*/  IMAD.MOV.U32 R12, RZ, RZ, 0x1 ;  /* 0x00000001ff0c7424 */ /* 0x000fce00078e00ff */
[----:B0-----:R-:W0:Y:S02]  /*0570*/  MUFU.RCP64H R13, R11 ;  /* 0x0000000b000d7308 */ /* 0x001e240000001800 */
[----:B0-----:R-:W-:-:S08]  /*0580*/  DFMA R2, -R10, R12, 1 ;  /* 0x3ff000000a02742b */ /* 0x001fd0000000010c */
[----:B------:R-:W-:Y:S02]  /*0590*/  DFMA R14, R2, R2, R2 ;  /* 0x00000002020e722b */ /* 0x000fe40000000002 */
[----:B------:R-:W0:Y:S06]  /*05a0*/  F2F.F64.F32 R2, R9 ;  /* 0x0000000900027310 */ /* 0x000e2c0000201800 */
[----:B------:R-:W-:-:S08]  /*05b0*/  DFMA R14, R12, R14, R12 ;  /* 0x0000000e0c0e722b */ /* 0x000fd0000000000c */
[----:B------:R-:W-:Y:S02]  /*05c0*/  DFMA R12, -R10, R14, 1 ;  /* 0x3ff000000a0c742b */ /* 0x000fe4000000010e */
[----:B0-----:R-:W-:-:S06]  /*05d0*/  DMUL R22, R2, 0.5 ;  /* 0x3fe0000002167828 */ /* 0x001fcc0000000000 */
[----:B------:R-:W-:-:S04]  /*05e0*/  DFMA R12, R14, R12, R14 ;  /* 0x0000000c0e0c722b */ /* 0x000fc8000000000e */
[----:B------:R-:W-:-:S04]  /*05f0*/  FSETP.GEU.AND P1, PT, |R23|, 6.5827683646048100446e-37, PT ;  /* 0x036000001700780b */ /* 0x000fc80003f2e200 */
[----:B------:R-:W-:-:S08]  /*0600*/  DMUL R2, R22, R12 ;  /* 0x0000000c16027228 */ /* 0x000fd00000000000 */
[----:B------:R-:W-:-:S08]  /*0610*/  DFMA R14, -R10, R2, R22 ;  /* 0x000000020a0e722b */ /* 0x000fd00000000116 */
[----:B------:R-:W-:-:S10]  /*0620*/  DFMA R2, R12, R14, R2 ;  /* 0x0000000e0c02722b */ /* 0x000fd40000000002 */
[----:B------:R-:W-:-:S05]  /*0630*/  FFMA R5, RZ, R11, R3 ;  /* 0x0000000bff057223 */ /* 0x000fca0000000003 */
[----:B------:R-:W-:-:S13]  /*0640*/  FSETP.GT.AND P0, PT, |R5|, 1.469367938527859385e-39, PT ;  /* 0x001000000500780b */ /* 0x000fda0003f04200 */
[----:B------:R-:W-:Y:S05]  /*0650*/  @P0 BRA P1, `(.L_x_13) ;  /* 0x0000000000140947 */ /* 0x000fea0000800000 */
[----:B------:R-:W-:Y:S02]  /*0660*/  MOV R12, R10 ;  /* 0x0000000a000c7202 */ /* 0x000fe40000000f00 */
[----:B------:R-:W-:-:S07]  /*0670*/  MOV R10, 0x690 ;  /* 0x00000690000a7802 */ /* 0x000fce0000000f00 */
[----:B------:R-:W-:Y:S05]  /*0680*/  CALL.REL.NOINC `($__internal_1_$__cuda_sm20_div_rn_f64_full) ;  /* 0x0000001c00d07944 */ /* 0x000fea0003c00000 */
[----:B------:R-:W-:Y:S02]  /*0690*/  IMAD.MOV.U32 R2, RZ, RZ, R20 ;  /* 0x000000ffff027224 */ /* 0x000fe400078e0014 */
[----:B------:R-:W-:-:S07]  /*06a0*/  IMAD.MOV.U32 R3, RZ, RZ, R21 ;  /* 0x000000ffff037224 */ /* 0x000fce00078e0015 */
.L_x_13:
[----:B------:R-:W0:Y:S02]  /*06b0*/  F2F.F32.F64 R2, R2 ;  /* 0x0000000200027310 */ /* 0x000e240000301000 */
[----:B0-----:R-:W-:-:S06]  /*06c0*/  FFMA R9, R2, R2, 1 ;  /* 0x3f80000002097423 */ /* 0x001fcc0000000002 */
[----:B------:R0:W1:Y:S01]  /*06d0*/  MUFU.RSQ R10, R9 ;  /* 0x00000009000a7308 */ /* 0x0000620000001400 */
[----:B------:R-:W-:-:S04]  /*06e0*/  IADD3 R5, PT, PT, R9, -0xd000000, RZ ;  /* 0xf300000009057810 */ /* 0x000fc80007ffe0ff */
[----:B------:R-:W-:-:S13]  /*06f0*/  ISETP.GT.U32.AND P0, PT, R5, 0x727fffff, PT ;  /* 0x727fffff0500780c */ /* 0x000fda0003f04070 */
[----:B01----:R-:W-:Y:S05]  /*0700*/  @!P0 BRA `(.L_x_14) ;  /* 0x0000000000108947 */ /* 0x003fea0003800000 */
[----:B------:R-:W-:-:S07]  /*0710*/  MOV R13, 0x730 ;  /* 0x00000730000d7802 */ /* 0x000fce0000000f00 */
[----:B------:R-:W-:Y:S05]  /*0720*/  CALL.REL.NOINC `($__internal_3_$__cuda_sm20_sqrt_rn_f32_slowpath) ;  /* 0x0000002400ec7944 */ /* 0x000fea0003c00000 */
[----:B------:R-:W-:Y:S01]  /*0730*/  IMAD.MOV.U32 R3, RZ, RZ, R9 ;  /* 0x000000ffff037224 */ /* 0x000fe200078e0009 */
[----:B------:R-:W-:Y:S06]  /*0740*/  BRA `(.L_x_15) ;  /* 0x0000000000107947 */ /* 0x000fec0003800000 */
.L_x_14:
[----:B------:R-:W-:Y:S01]  /*0750*/  FMUL.FTZ R3, R9, R10 ;  /* 0x0000000a09037220 */ /* 0x000fe20000410000 */
[----:B------:R-:W-:-:S03]  /*0760*/  FMUL.FTZ R5, R10, 0.5 ;  /* 0x3f0000000a057820 */ /* 0x000fc60000410000 */
[----:B------:R-:W-:-:S04]  /*0770*/  FFMA R10, -R3, R3, R9 ;  /* 0x00000003030a7223 */ /* 0x000fc80000000109 */
[----:B------:R-:W-:-:S07]  /*0780*/  FFMA R3, R10, R5, R3 ;  /* 0x000000050a037223 */ /* 0x000fce0000000003 */
.L_x_15:
[----:B------:R-:W-:-:S04]  /*0790*/  FADD R9, |R2|, R3 ;  /* 0x0000000302097221 */ /* 0x000fc80000000200 */
[----:B------:R-:W-:-:S05]  /*07a0*/  VIADD R3, R9, 0x1800000 ;  /* 0x0180000009037836 */ /* 0x000fca0000000000 */
[----:B------:R-:W-:-:S04]  /*07b0*/  LOP3.LUT R3, R3, 0x7f800000, RZ, 0xc0, !PT ;  /* 0x7f80000003037812 */ /* 0x000fc800078ec0ff */
[----:B------:R-:W-:-:S13]  /*07c0*/  ISETP.GT.U32.AND P0, PT, R3, 0x1ffffff, PT ;  /* 0x01ffffff0300780c */ /* 0x000fda0003f04070 */
[----:B------:R-:W-:Y:S05]  /*07d0*/  @P0 BRA `(.L_x_16) ;  /* 0x0000000000100947 */ /* 0x000fea0003800000 */
[----:B------:R-:W-:-:S07]  /*07e0*/  MOV R10, 0x800 ;  /* 0x00000800000a7802 */ /* 0x000fce0000000f00 */
[----:B------:R-:W-:Y:S05]  /*07f0*/  CALL.REL.NOINC `($__internal_2_$__cuda_sm20_rcp_rn_f32_slowpath) ;  /* 0x0000002000e87944 */ /* 0x000fea0003c00000 */
[----:B------:R-:W-:Y:S01]  /*0800*/  MOV R3, R9 ;  /* 0x0000000900037202 */ /* 0x000fe20000000f00 */
[----:B------:R-:W-:Y:S06]  /*0810*/  BRA `(.L_x_17) ;  /* 0x0000000000107947 */ /* 0x000fec0003800000 */
.L_x_16:
[----:B------:R-:W0:Y:S02]  /*0820*/  MUFU.RCP R3, R9 ;  /* 0x0000000900037308 */ /* 0x000e240000001000 */
[----:B0-----:R-:W-:-:S04]  /*0830*/  FFMA R5, R9, R3, -1 ;  /* 0xbf80000009057423 */ /* 0x001fc80000000003 */
[----:B------:R-:W-:-:S04]  /*0840*/  FADD.FTZ R10, -R5, -RZ ;  /* 0x800000ff050a7221 */ /* 0x000fc80000010100 */
[----:B------:R-:W-:-:S07]  /*0850*/  FFMA R3, R3, R10, R3 ;  /* 0x0000000a03037223 */ /* 0x000fce0000000003 */
.L_x_17:
[----:B------:R-:W-:-:S04]  /*0860*/  FSETP.GEU.AND P0, PT, R2, RZ, PT ;  /* 0x000000ff0200720b */ /* 0x000fc80003f0e000 */
[----:B------:R-:W-:-:S09]  /*0870*/  FSEL R3, -R3, R3, !P0 ;  /* 0x0000000303037208 */ /* 0x000fd20004000100 */
.L_x_12:
[----:B------:R-:W0:Y:S01]  /*0880*/  LDC.64 R10, c[0x0][0x388] ;  /* 0x0000e200ff0a7b82 */ /* 0x000e220000000a00 */
[CC--:B------:R-:W-:Y:S01]  /*0890*/  FFMA R9, R0.reuse, -R3.reuse, R7 ;  /* 0x8000000300097223 */ /* 0x0c0fe20000000007 */
[----:B------:R-:W-:-:S06]  /*08a0*/  FFMA R15, R0, R3, R8 ;  /* 0x00000003000f7223 */ /* 0x000fcc0000000008 */
[----:B------:R-:W1:Y:S01]  /*08b0*/  LDC.64 R12, c[0x0][0x380] ;  /* 0x0000e000ff0c7b82 */ /* 0x000e620000000a00 */
[----:B0-----:R0:W-:Y:S04]  /*08c0*/  STG.E desc[UR6][R10.64], R9 ;  /* 0x000000090a007986 */ /* 0x0011e8000c101906 */
[----:B------:R0:W-:Y:S04]  /*08d0*/  STG.E desc[UR6][R10.64+0x4], R15 ;  /* 0x0000040f0a007986 */ /* 0x0001e8000c101906 */
[----:B-1----:R0:W5:Y:S01]  /*08e0*/  LDG.E R5, desc[UR6][R12.64+0x8] ;  /* 0x000008060c057981 */ /* 0x002162000c1e1900 */
[CC--:B------:R-:W-:Y:S01]  /*08f0*/  FFMA R2, R0.reuse, -R3.reuse, RZ ;  /* 0x8000000300027223 */ /* 0x0c0fe200000000ff */
[----:B------:R-:W-:-:S02]  /*0900*/  FFMA R3, R0, R3, RZ ;  /* 0x0000000300037223 */ /* 0x000fc400000000ff */
[----:B------:R0:W-:Y:S05]  /*0910*/  STG.E desc[UR6][R12.64+0x4], RZ ;  /* 0x000004ff0c007986 */ /* 0x0001ea000c101906 */
.L_x_9:
[----:B-----5:R-:W-:Y:S01]  /*0920*/  FSETP.GT.AND P0, PT, |R5|, R4, PT ;  /* 0x000000040500720b */ /* 0x020fe20003f04200 */
[----:B------:R-:W-:-:S12]  /*0930*/  IMAD.MOV.U32 R29, RZ, RZ, RZ ;  /* 0x000000ffff1d7224 */ /* 0x000fd800078e00ff */
[----:B------:R-:W-:Y:S05]  /*0940*/  @!P0 BRA `(.L_x_18) ;  /* 0x00000004003c8947 */ /* 0x000fea0003800000 */
[----:B0-----:R-:W0:Y:S02]  /*0950*/  LDC.64 R10, c[0x0][0x388] ;  /* 0x0000e200ff0a7b82 */ /* 0x001e240000000a00 */
[----:B0-----:R-:W2:Y:S04]  /*0960*/  LDG.E R18, desc[UR6][R10.64+0x8] ;  /* 0x000008060a127981 */ /* 0x001ea8000c1e1900 */
[----:B------:R-:W2:Y:S02]  /*0970*/  LDG.E R0, desc[UR6][R10.64] ;  /* 0x000000060a007981 */ /* 0x000ea4000c1e1900 */
[----:B--2---:R-:W-:-:S04]  /*0980*/  FADD R20, R18, -R0 ;  /* 0x8000000012147221 */ /* 0x004fc80000000000 */
[----:B------:R-:W-:-:S05]  /*0990*/  FFMA R9, |R5|, 100, |R20| ;  /* 0x42c8000005097823 */ /* 0x000fca0000000614 */
[----:B------:R-:W-:-:S13]  /*09a0*/  FSETP.NEU.AND P0, PT, R9, |R20|, PT ;  /* 0x400000140900720b */ /* 0x000fda0003f0d000 */
[----:B------:R-:W-:Y:S05]  /*09b0*/  @!P0 BRA `(.L_x_19) ;  /* 0x0000000000d08947 */ /* 0x000fea0003800000 */
[----:B------:R-:W0:Y:S01]  /*09c0*/  F2F.F64.F32 R12, R5 ;  /* 0x00000005000c7310 */ /* 0x000e220000201800 */
[----:B------:R-:W-:-:S07]  /*09d0*/  IMAD.MOV.U32 R10, RZ, RZ, 0x1 ;  /* 0x00000001ff0a7424 */ /* 0x000fce00078e00ff */
[----:B------:R-:W1:Y:S08]  /*09e0*/  F2F.F64.F32 R22, R20 ;  /* 0x0000001400167310 */ /* 0x000e700000201800 */
[----:B0-----:R-:W0:Y:S01]  /*09f0*/  MUFU.RCP64H R11, R13 ;  /* 0x0000000d000b7308 */ /* 0x001e220000001800 */
[----:B-1----:R-:W-:Y:S02]  /*0a00*/  DMUL R22, R22, 0.5 ;  /* 0x3fe0000016167828 */ /* 0x002fe40000000000 */
[----:B0-----:R-:W-:-:S08]  /*0a10*/  DFMA R14, -R12, R10, 1 ;  /* 0x3ff000000c0e742b */ /* 0x001fd0000000010a */
[----:B------:R-:W-:Y:S01]  /*0a20*/  FSETP.GEU.AND P1, PT, |R23|, 6.5827683646048100446e-37, PT ;  /* 0x036000001700780b */ /* 0x000fe20003f2e200 */
[----:B------:R-:W-:-:S08]  /*0a30*/  DFMA R14, R14, R14, R14 ;  /* 0x0000000e0e0e722b */ /* 0x000fd0000000000e */
[----:B------:R-:W-:-:S08]  /*0a40*/  DFMA R14, R10, R14, R10 ;  /* 0x0000000e0a0e722b */ /* 0x000fd0000000000a */
[----:B------:R-:W-:-:S08]  /*0a50*/  DFMA R10, -R12, R14, 1 ;  /* 0x3ff000000c0a742b */ /* 0x000fd0000000010e */
[----:B------:R-:W-:-:S08]  /*0a60*/  DFMA R10, R14, R10, R14 ;  /* 0x0000000a0e0a722b */ /* 0x000fd0000000000e */
        /* <DEDUP_REMOVED lines=11> */
.L_x_20:
[----:B------:R-:W0:Y:S02]  /*0b20*/  F2F.F32.F64 R12, R10 ;  /* 0x0000000a000c7310 */ /* 0x000e240000301000 */
[----:B0-----:R-:W-:-:S06]  /*0b30*/  FFMA R14, R12, R12, 1 ;  /* 0x3f8000000c0e7423 */ /* 0x001fcc000000000c */
[----:B------:R0:W1:Y:S01]  /*0b40*/  MUFU.RSQ R13, R14 ;  /* 0x0000000e000d7308 */ /* 0x0000620000001400 */
[----:B------:R-:W-:-:S04]  /*0b50*/  IADD3 R9, PT, PT, R14, -0xd000000, RZ ;  /* 0xf30000000e097810 */ /* 0x000fc80007ffe0ff */
[----:B------:R-:W-:-:S13]  /*0b60*/  ISETP.GT.U32.AND P0, PT, R9, 0x727fffff, PT ;  /* 0x727fffff0900780c */ /* 0x000fda0003f04070 */
[----:B01----:R-:W-:Y:S05]  /*0b70*/  @!P0 BRA `(.L_x_21) ;  /* 0x0000000000108947 */ /* 0x003fea0003800000 */
[----:B------:R-:W-:Y:S01]  /*0b80*/  IMAD.MOV.U32 R9, RZ, RZ, R14 ;  /* 0x000000ffff097224 */ /* 0x000fe200078e000e */
[----:B------:R-:W-:-:S07]  /*0b90*/  MOV R13, 0xbb0 ;  /* 0x00000bb0000d7802 */ /* 0x000fce0000000f00 */
[----:B------:R-:W-:Y:S05]  /*0ba0*/  CALL.REL.NOINC `($__internal_3_$__cuda_sm20_sqrt_rn_f32_slowpath) ;  /* 0x0000002000cc7944 */ /* 0x000fea0003c00000 */
[----:B------:R-:W-:Y:S05]  /*0bb0*/  BRA `(.L_x_22) ;  /* 0x0000000000107947 */ /* 0x000fea0003800000 */
.L_x_21:
[----:B------:R-:W-:Y:S01]  /*0bc0*/  FMUL.FTZ R9, R14, R13 ;  /* 0x0000000d0e097220 */ /* 0x000fe20000410000 */
[----:B------:R-:W-:-:S03]  /*0bd0*/  FMUL.FTZ R11, R13, 0.5 ;  /* 0x3f0000000d0b7820 */ /* 0x000fc60000410000 */
[----:B------:R-:W-:-:S04]  /*0be0*/  FFMA R10, -R9, R9, R14 ;  /* 0x00000009090a7223 */ /* 0x000fc8000000010e */
[----:B------:R-:W-:-:S07]  /*0bf0*/  FFMA R9, R10, R11, R9 ;  /* 0x0000000b0a097223 */ /* 0x000fce0000000009 */
.L_x_22:
[----:B------:R-:W-:-:S04]  /*0c00*/  FADD R14, |R12|, R9 ;  /* 0x000000090c0e7221 */ /* 0x000fc80000000200 */
[----:B------:R-:W-:-:S05]  /*0c10*/  VIADD R9, R14, 0x1800000 ;  /* 0x018000000e097836 */ /* 0x000fca0000000000 */
[----:B------:R-:W-:-:S04]  /*0c20*/  LOP3.LUT R9, R9, 0x7f800000, RZ, 0xc0, !PT ;  /* 0x7f80000009097812 */ /* 0x000fc800078ec0ff */
[----:B------:R-:W-:-:S13]  /*0c30*/  ISETP.GT.U32.AND P0, PT, R9, 0x1ffffff, PT ;  /* 0x01ffffff0900780c */ /* 0x000fda0003f04070 */
[----:B------:R-:W-:Y:S05]  /*0c40*/  @P0 BRA `(.L_x_23) ;  /* 0x0000000000100947 */ /* 0x000fea0003800000 */
[----:B------:R-:W-:Y:S02]  /*0c50*/  MOV R9, R14 ;  /* 0x0000000e00097202 */ /* 0x000fe40000000f00 */
[----:B------:R-:W-:-:S07]  /*0c60*/  MOV R10, 0xc80 ;  /* 0x00000c80000a7802 */ /* 0x000fce0000000f00 */
[----:B------:R-:W-:Y:S05]  /*0c70*/  CALL.REL.NOINC `($__internal_2_$__cuda_sm20_rcp_rn_f32_slowpath) ;  /* 0x0000001c00c87944 */ /* 0x000fea0003c00000 */
[----:B------:R-:W-:Y:S05]  /*0c80*/  BRA `(.L_x_24) ;  /* 0x0000000000107947 */ /* 0x000fea0003800000 */
.L_x_23:
[----:B------:R-:W0:Y:S02]  /*0c90*/  MUFU.RCP R9, R14 ;  /* 0x0000000e00097308 */ /* 0x000e240000001000 */
[----:B0-----:R-:W-:-:S04]  /*0ca0*/  FFMA R10, R14, R9, -1 ;  /* 0xbf8000000e0a7423 */ /* 0x001fc80000000009 */
[----:B------:R-:W-:-:S04]  /*0cb0*/  FADD.FTZ R10, -R10, -RZ ;  /* 0x800000ff0a0a7221 */ /* 0x000fc80000010100 */
[----:B------:R-:W-:-:S07]  /*0cc0*/  FFMA R9, R9, R10, R9 ;  /* 0x0000000a09097223 */ /* 0x000fce0000000009 */
.L_x_24:
[----:B------:R-:W-:-:S04]  /*0cd0*/  FSETP.GEU.AND P0, PT, R12, RZ, PT ;  /* 0x000000ff0c00720b */ /* 0x000fc80003f0e000 */
[----:B------:R-:W-:Y:S01]  /*0ce0*/  FSEL R9, -R9, R9, !P0 ;  /* 0x0000000909097208 */ /* 0x000fe20004000100 */
[----:B------:R-:W-:Y:S08]  /*0cf0*/  BRA `(.L_x_25) ;  /* 0x00000000002c7947 */ /* 0x000ff00003800000 */
.L_x_19:
        /* <DEDUP_REMOVED lines=9> */
[----:B------:R-:W-:-:S07]  /*0d90*/  MOV R12, 0xdb0 ;  /* 0x00000db0000c7802 */ /* 0x000fce0000000f00 */
[----:B------:R-:W-:Y:S05]  /*0da0*/  CALL.REL.NOINC `($__internal_4_$__cuda_sm3x_div_rn_noftz_f32_slowpath) ;  /* 0x0000002000ac7944 */ /* 0x000fea0003c00000 */
.L_x_25:
[----:B------:R-:W0:Y:S01]  /*0db0*/  LDC.64 R10, c[0x0][0x388] ;  /* 0x0000e200ff0a7b82 */ /* 0x000e220000000a00 */
[CC--:B------:R-:W-:Y:S01]  /*0dc0*/  FFMA R15, -R9.reuse, R5.reuse, R0 ;  /* 0x00000005090f7223 */ /* 0x0c0fe20000000100 */
[CC--:B------:R-:W-:Y:S01]  /*0dd0*/  FFMA R17, R9.reuse, R5.reuse, R18 ;  /* 0x0000000509117223 */ /* 0x0c0fe20000000012 */
[CC--:B------:R-:W-:Y:S01]  /*0de0*/  FFMA R2, -R9.reuse, R5.reuse, R2 ;  /* 0x0000000509027223 */ /* 0x0c0fe20000000102 */
[----:B------:R-:W-:-:S04]  /*0df0*/  FFMA R29, R9, R5, RZ ;  /* 0x00000005091d7223 */ /* 0x000fc800000000ff */
[----:B------:R-:W1:Y:S01]  /*0e00*/  LDC.64 R12, c[0x0][0x380] ;  /* 0x0000e000ff0c7b82 */ /* 0x000e620000000a00 */
[----:B0-----:R2:W-:Y:S04]  /*0e10*/  STG.E desc[UR6][R10.64], R15 ;  /* 0x0000000f0a007986 */ /* 0x0015e8000c101906 */
[----:B------:R2:W-:Y:S04]  /*0e20*/  STG.E desc[UR6][R10.64+0x8], R17 ;  /* 0x000008110a007986 */ /* 0x0005e8000c101906 */
[----:B-1----:R2:W-:Y:S02]  /*0e30*/  STG.E desc[UR6][R12.64+0x8], RZ ;  /* 0x000008ff0c007986 */ /* 0x0025e4000c101906 */
.L_x_18:
[----:B0-2---:R-:W0:Y:S02]  /*0e40*/  LDC.64 R10, c[0x0][0x380] ;  /* 0x0000e000ff0a7b82 */ /* 0x005e240000000a00 */
[----:B0-----:R-:W2:Y:S02]  /*0e50*/  LDG.E R0, desc[UR6][R10.64+0x14] ;  /* 0x000014060a007981 */ /* 0x001ea4000c1e1900 */
[----:B--2---:R-:W-:-:S13]  /*0e60*/  FSETP.GT.AND P0, PT, |R0|, R4, PT ;  /* 0x000000040000720b */ /* 0x004fda0003f04200 */
[----:B------:R-:W-:Y:S05]  /*0e70*/  @!P0 BRA `(.L_x_26) ;  /* 0x0000001400888947 */ /* 0x000fea0003800000 */
[----:B------:R-:W0:Y:S02]  /*0e80*/  LDC.64 R4, c[0x0][0x388] ;  /* 0x0000e200ff047b82 */ /* 0x000e240000000a00 */
        /* <DEDUP_REMOVED lines=28> */
.L_x_28:
        /* <DEDUP_REMOVED lines=9> */
[----:B------:R-:W-:Y:S01]  /*10e0*/  IMAD.MOV.U32 R5, RZ, RZ, R9 ;  /* 0x000000ffff057224 */ /* 0x000fe200078e0009 */
[----:B------:R-:W-:Y:S06]  /*10f0*/  BRA `(.L_x_30) ;  /* 0x0000000000107947 */ /* 0x000fec0003800000 */
.L_x_29:
[----:B------:R-:W-:Y:S01]  /*1100*/  FMUL.FTZ R5, R10, R11 ;  /* 0x0000000b0a057220 */ /* 0x000fe20000410000 */
[----:B------:R-:W-:-:S03]  /*1110*/  FMUL.FTZ R9, R11, 0.5 ;  /* 0x3f0000000b097820 */ /* 0x000fc60000410000 */
[----:B------:R-:W-:-:S04]  /*1120*/  FFMA R10, -R5, R5, R10 ;  /* 0x00000005050a7223 */ /* 0x000fc8000000010a */
[----:B------:R-:W-:-:S07]  /*1130*/  FFMA R5, R10, R9, R5 ;  /* 0x000000090a057223 */ /* 0x000fce0000000005 */
.L_x_30:
[----:B------:R-:W-:-:S05]  /*1140*/  FADD R12, |R4|, R5 ;  /* 0x00000005040c7221 */ /* 0x000fca0000000200 */
[----:B------:R-:W-:-:S04]  /*1150*/  IADD3 R5, PT, PT, R12, 0x1800000, RZ ;  /* 0x018000000c057810 */ /* 0x000fc80007ffe0ff */
[----:B------:R-:W-:-:S04]  /*1160*/  LOP3.LUT R5, R5, 0x7f800000, RZ, 0xc0, !PT ;  /* 0x7f80000005057812 */ /* 0x000fc800078ec0ff */
[----:B------:R-:W-:-:S13]  /*1170*/  ISETP.GT.U32.AND P0, PT, R5, 0x1ffffff, PT ;  /* 0x01ffffff0500780c */ /* 0x000fda0003f04070 */
[----:B------:R-:W-:Y:S05]  /*1180*/  @P0 BRA `(.L_x_31) ;  /* 0x0000000000140947 */ /* 0x000fea0003800000 */
[----:B------:R-:W-:Y:S01]  /*1190*/  IMAD.MOV.U32 R9, RZ, RZ, R12 ;  /* 0x000000ffff097224 */ /* 0x000fe200078e000c */
[----:B------:R-:W-:-:S07]  /*11a0*/  MOV R10, 0x11c0 ;  /* 0x000011c0000a7802 */ /* 0x000fce0000000f00 */
[----:B------:R-:W-:Y:S05]  /*11b0*/  CALL.REL.NOINC `($__internal_2_$__cuda_sm20_rcp_rn_f32_slowpath) ;  /* 0x0000001800787944 */ /* 0x000fea0003c00000 */
[----:B------:R-:W-:Y:S01]  /*11c0*/  IMAD.MOV.U32 R5, RZ, RZ, R9 ;  /* 0x000000ffff057224 */ /* 0x000fe200078e0009 */
[----:B------:R-:W-:Y:S06]  /*11d0*/  BRA `(.L_x_32) ;  /* 0x0000000000107947 */ /* 0x000fec0003800000 */
.L_x_31:
[----:B------:R-:W0:Y:S02]  /*11e0*/  MUFU.RCP R5, R12 ;  /* 0x0000000c00057308 */ /* 0x000e240000001000 */
[----:B0-----:R-:W-:-:S04]  /*11f0*/  FFMA R9, R12, R5, -1 ;  /* 0xbf8000000c097423 */ /* 0x001fc80000000005 */
[----:B------:R-:W-:-:S04]  /*1200*/  FADD.FTZ R10, -R9, -RZ ;  /* 0x800000ff090a7221 */ /* 0x000fc80000010100 */
[----:B------:R-:W-:-:S07]  /*1210*/  FFMA R5, R5, R10, R5 ;  /* 0x0000000a05057223 */ /* 0x000fce0000000005 */
.L_x_32:
[----:B------:R-:W-:-:S04]  /*1220*/  FSETP.GEU.AND P0, PT, R4, RZ, PT ;  /* 0x000000ff0400720b */ /* 0x000fc80003f0e000 */
[----:B------:R-:W-:Y:S01]  /*1230*/  FSEL R9, -R5, R5, !P0 ;  /* 0x0000000505097208 */ /* 0x000fe20004000100 */
[----:B------:R-:W-:Y:S08]  /*1240*/  BRA `(.L_x_33) ;  /* 0x0000000000387947 */ /* 0x000ff00003800000 */
.L_x_27:
        /* <DEDUP_REMOVED lines=8> */
[----:B------:R-:W-:Y:S01]  /*12d0*/  MOV R10, R9 ;  /* 0x00000009000a7202 */ /* 0x000fe20000000f00 */
[----:B------:R-:W-:Y:S01]  /*12e0*/  IMAD.MOV.U32 R5, RZ, RZ, R0 ;  /* 0x000000ffff057224 */ /* 0x000fe200078e0000 */
[----:B------:R-:W-:-:S07]  /*12f0*/  MOV R12, 0x1310 ;  /* 0x00001310000c7802 */ /* 0x000fce0000000f00 */
[----:B------:R-:W-:Y:S05]  /*1300*/  CALL.REL.NOINC `($__internal_4_$__cuda_sm3x_div_rn_noftz_f32_slowpath) ;  /* 0x0000001c00547944 */ /* 0x000fea0003c00000 */
[----:B------:R-:W-:-:S07]  /*1310*/  IMAD.MOV.U32 R4, RZ, RZ, R9 ;  /* 0x000000ffff047224 */ /* 0x000fce00078e0009 */
.L_x_34:
[----:B------:R-:W-:-:S07]  /*1320*/  MOV R9, R4 ;  /* 0x0000000400097202 */ /* 0x000fce0000000f00 */
.L_x_33:
[----:B------:R-:W0:Y:S01]  /*1330*/  LDC.64 R4, c[0x0][0x380] ;  /* 0x0000e000ff047b82 */ /* 0x000e220000000a00 */
[CC--:B------:R-:W-:Y:S01]  /*1340*/  FFMA R3, R0.reuse, -R9.reuse, R3 ;  /* 0x8000000900037223 */ /* 0x0c0fe20000000003 */
[----:B------:R-:W-:Y:S01]  /*1350*/  FFMA R29, R0, R9, R29 ;  /* 0x00000009001d7223 */ /* 0x000fe2000000001d */
[----:B0-----:R0:W-:Y:S01]  /*1360*/  STG.E desc[UR6][R4.64+0x14], RZ ;  /* 0x000014ff04007986 */ /* 0x0011e2000c101906 */
[----:B------:R-:W-:Y:S05]  /*1370*/  BRA `(.L_x_26) ;  /* 0x0000001000487947 */ /* 0x000fea0003800000 */
.L_x_8:
[C---:B0-----:R-:W-:Y:S01]  /*1380*/  FFMA R2, |R0|.reuse, 100, |R7| ;  /* 0x42c8000000027823 */ /* 0x041fe20000000607 */
[----:B------:R-:W-:-:S04]  /*1390*/  FFMA R3, |R0|, 100, |R8| ;  /* 0x42c8000000037823 */ /* 0x000fc80000000608 */
[----:B------:R-:W-:Y:S02]  /*13a0*/  FSETP.EQ.AND P1, PT, R2, |R7|, PT ;  /* 0x400000070200720b */ /* 0x000fe40003f22000 */
[----:B------:R-:W-:-:S13]  /*13b0*/  FSETP.NEU.AND P0, PT, R3, |R8|, PT ;  /* 0x400000080300720b */ /* 0x000fda0003f0d000 */
[----:B------:R-:W-:Y:S05]  /*13c0*/  @!P0 BRA P1, `(.L_x_35) ;  /* 0x00000004004c8947 */ /* 0x000fea0000800000 */
[----:B-1----:R-:W-:Y:S02]  /*13d0*/  FSETP.GT.AND P0, PT, |R0|, R4, PT ;  /* 0x000000040000720b */ /* 0x002fe40003f04200 */
[----:B------:R-:W-:-:S11]  /*13e0*/  CS2R R2, SRZ ;  /* 0x0000000000027805 */ /* 0x000fd6000001ff00 */
[----:B------:R-:W-:Y:S05]  /*13f0*/  @!P0 BRA `(.L_x_36) ;  /* 0x00000004004c8947 */ /* 0x000fea0003800000 */
[----:B------:R-:W-:-:S04]  /*1400*/  FADD R9, R8, -R7 ;  /* 0x8000000708097221 */ /* 0x000fc80000000000 */
        /* <DEDUP_REMOVED lines=15> */
[----:B------:R-:W-:-:S08]  /*1500*/  DFMA R12, R2, -R10, R22 ;  /* 0x8000000a020c722b */ /* 0x000fd00000000016 */
[----:B------:R-:W-:-:S10]  /*1510*/  DFMA R2, R12, R14, R2 ;  /* 0x0000000e0c02722b */ /* 0x000fd40000000002 */
[----:B------:R-:W-:-:S05]  /*1520*/  FFMA R5, RZ, R11, R3 ;  /* 0x0000000bff057223 */ /* 0x000fca0000000003 */
[----:B------:R-:W-:-:S13]  /*1530*/  FSETP.GT.AND P0, PT, |R5|, 1.469367938527859385e-39, PT ;  /* 0x001000000500780b */ /* 0x000fda0003f04200 */
[----:B------:R-:W-:Y:S05]  /*1540*/  @P0 BRA P1, `(.L_x_38) ;  /* 0x0000000000140947 */ /* 0x000fea0000800000 */
[----:B------:R-:W-:Y:S01]  /*1550*/  IMAD.MOV.U32 R12, RZ, RZ, R10 ;  /* 0x000000ffff0c7224 */ /* 0x000fe200078e000a */
[----:B------:R-:W-:-:S07]  /*1560*/  MOV R10, 0x1580 ;  /* 0x00001580000a7802 */ /* 0x000fce0000000f00 */
[----:B------:R-:W-:Y:S05]  /*1570*/  CALL.REL.NOINC `($__internal_1_$__cuda_sm20_div_rn_f64_full) ;  /* 0x0000001000147944 */ /* 0x000fea0003c00000 */
[----:B------:R-:W-:Y:S01]  /*1580*/  MOV R2, R20 ;  /* 0x0000001400027202 */ /* 0x000fe20000000f00 */
[----:B------:R-:W-:-:S07]  /*1590*/  IMAD.MOV.U32 R3, RZ, RZ, R21 ;  /* 0x000000ffff037224 */ /* 0x000fce00078e0015 */
.L_x_38:
[----:B------:R-:W0:Y:S02]  /*15a0*/  F2F.F32.F64 R2, R2 ;  /* 0x0000000200027310 */ /* 0x000e240000301000 */
[----:B0-----:R-:W-:-:S04]  /*15b0*/  FFMA R9, R2, R2, 1 ;  /* 0x3f80000002097423 */ /* 0x001fc80000000002 */
[----:B------:R-:W-:Y:S02]  /*15c0*/  VIADD R5, R9, 0xf3000000 ;  /* 0xf300000009057836 */ /* 0x000fe40000000000 */
[----:B------:R0:W1:Y:S03]  /*15d0*/  MUFU.RSQ R10, R9 ;  /* 0x00000009000a7308 */ /* 0x0000660000001400 */
[----:B------:R-:W-:-:S13]  /*15e0*/  ISETP.GT.U32.AND P0, PT, R5, 0x727fffff, PT ;  /* 0x727fffff0500780c */ /* 0x000fda0003f04070 */
[----:B0-----:R-:W-:Y:S05]  /*15f0*/  @!P0 BRA `(.L_x_39) ;  /* 0x0000000000108947 */ /* 0x001fea0003800000 */
[----:B------:R-:W-:-:S07]  /*1600*/  MOV R13, 0x1620 ;  /* 0x00001620000d7802 */ /* 0x000fce0000000f00 */
[----:B-1----:R-:W-:Y:S05]  /*1610*/  CALL.REL.NOINC `($__internal_3_$__cuda_sm20_sqrt_rn_f32_slowpath) ;  /* 0x0000001800307944 */ /* 0x002fea0003c00000 */
[----:B------:R-:W-:Y:S01]  /*1620*/  MOV R3, R9 ;  /* 0x0000000900037202 */ /* 0x000fe20000000f00 */
[----:B------:R-:W-:Y:S06]  /*1630*/  BRA `(.L_x_40) ;  /* 0x0000000000107947 */ /* 0x000fec0003800000 */
.L_x_39:
[----:B-1----:R-:W-:Y:S01]  /*1640*/  FMUL.FTZ R3, R9, R10 ;  /* 0x0000000a09037220 */ /* 0x002fe20000410000 */
[----:B------:R-:W-:-:S03]  /*1650*/  FMUL.FTZ R5, R10, 0.5 ;  /* 0x3f0000000a057820 */ /* 0x000fc60000410000 */
[----:B------:R-:W-:-:S04]  /*1660*/  FFMA R10, -R3, R3, R9 ;  /* 0x00000003030a7223 */ /* 0x000fc80000000109 */
[----:B------:R-:W-:-:S07]  /*1670*/  FFMA R3, R10, R5, R3 ;  /* 0x000000050a037223 */ /* 0x000fce0000000003 */
.L_x_40:
[----:B------:R-:W-:-:S04]  /*1680*/  FADD R9, |R2|, R3 ;  /* 0x0000000302097221 */ /* 0x000fc80000000200 */
[----:B------:R-:W-:-:S05]  /*1690*/  VIADD R3, R9, 0x1800000 ;  /* 0x0180000009037836 */ /* 0x000fca0000000000 */
[----:B------:R-:W-:-:S04]  /*16a0*/  LOP3.LUT R3, R3, 0x7f800000, RZ, 0xc0, !PT ;  /* 0x7f80000003037812 */ /* 0x000fc800078ec0ff */
[----:B------:R-:W-:-:S13]  /*16b0*/  ISETP.GT.U32.AND P0, PT, R3, 0x1ffffff, PT ;  /* 0x01ffffff0300780c */ /* 0x000fda0003f04070 */
[----:B------:R-:W-:Y:S05]  /*16c0*/  @P0 BRA `(.L_x_41) ;  /* 0x0000000000100947 */ /* 0x000fea0003800000 */
[----:B------:R-:W-:-:S07]  /*16d0*/  MOV R10, 0x16f0 ;  /* 0x000016f0000a7802 */ /* 0x000fce0000000f00 */
[----:B------:R-:W-:Y:S05]  /*16e0*/  CALL.REL.NOINC `($__internal_2_$__cuda_sm20_rcp_rn_f32_slowpath) ;  /* 0x00000014002c7944 */ /* 0x000fea0003c00000 */
[----:B------:R-:W-:Y:S01]  /*16f0*/  IMAD.MOV.U32 R3, RZ, RZ, R9 ;  /* 0x000000ffff037224 */ /* 0x000fe200078e0009 */
[----:B------:R-:W-:Y:S06]  /*1700*/  BRA `(.L_x_42) ;  /* 0x0000000000107947 */ /* 0x000fec0003800000 */
.L_x_41:
[----:B------:R-:W0:Y:S02]  /*1710*/  MUFU.RCP R3, R9 ;  /* 0x0000000900037308 */ /* 0x000e240000001000 */
[----:B0-----:R-:W-:-:S04]  /*1720*/  FFMA R5, R9, R3, -1 ;  /* 0xbf80000009057423 */ /* 0x001fc80000000003 */
[----:B------:R-:W-:-:S04]  /*1730*/  FADD.FTZ R10, -R5, -RZ ;  /* 0x800000ff050a7221 */ /* 0x000fc80000010100 */
[----:B------:R-:W-:-:S07]  /*1740*/  FFMA R3, R3, R10, R3 ;  /* 0x0000000a03037223 */ /* 0x000fce0000000003 */
.L_x_42:
[----:B------:R-:W-:-:S04]  /*1750*/  FSETP.GEU.AND P0, PT, R2, RZ, PT ;  /* 0x000000ff0200720b */ /* 0x000fc80003f0e000 */
[----:B------:R-:W-:Y:S01]  /*1760*/  FSEL R3, -R3, R3, !P0 ;  /* 0x0000000303037208 */ /* 0x000fe20004000100 */
[----:B------:R-:W-:Y:S08]  /*1770*/  BRA `(.L_x_43) ;  /* 0x0000000000347947 */ /* 0x000ff00003800000 */
.L_x_37:
        /* <DEDUP_REMOVED lines=13> */
.L_x_43:
        /* <DEDUP_REMOVED lines=9> */
[----:B------:R2:W-:Y:S01]  /*18e0*/  STG.E desc[UR6][R12.64+0x4], RZ ;  /* 0x000004ff0c007986 */ /* 0x0005e2000c101906 */
[----:B------:R-:W-:Y:S05]  /*18f0*/  BRA `(.L_x_36) ;  /* 0x00000000000c7947 */ /* 0x000fea0003800000 */
.L_x_35:
[----:B------:R-:W0:Y:S01]  /*1900*/  LDC.64 R10, c[0x0][0x380] ;  /* 0x0000e000ff0a7b82 */ /* 0x000e220000000a00 */
[----:B------:R-:W-:Y:S01]  /*1910*/  CS2R R2, SRZ ;  /* 0x0000000000027805 */ /* 0x000fe2000001ff00 */
[----:B0-----:R0:W-:Y:S06]  /*1920*/  STG.E desc[UR6][R10.64+0x4], RZ ;  /* 0x000004ff0a007986 */ /* 0x0011ec000c101906 */
.L_x_36:
[----:B------:R-:W3:Y:S02]  /*1930*/  LDC.64 R18, c[0x0][0x388] ;  /* 0x0000e200ff127b82 */ /* 0x000ee40000000a00 */
[----:B---3--:R-:W2:Y:S02]  /*1940*/  LDG.E R0, desc[UR6][R18.64] ;  /* 0x0000000612007981 */ /* 0x008ea4000c1e1900 */
[----:B--2--5:R-:W-:-:S05]  /*1950*/  FFMA R9, |R5|, 100, |R0| ;  /* 0x42c8000005097823 */ /* 0x024fca0000000600 */
[----:B------:R-:W-:-:S13]  /*1960*/  FSETP.NEU.AND P0, PT, R9, |R0|, PT ;  /* 0x400000000900720b */ /* 0x000fda0003f0d000 */
[----:B------:R-:W-:Y:S05]  /*1970*/  @P0 BRA `(.L_x_44) ;  /* 0x0000000000100947 */ /* 0x000fea0003800000 */
[----:B0-----:R-:W2:Y:S02]  /*1980*/  LDG.E R10, desc[UR6][R18.64+0x8] ;  /* 0x00000806120a7981 */ /* 0x001ea4000c1e1900 */
[----:B--2---:R-:W-:-:S05]  /*1990*/  FFMA R9, |R5|, 100, |R10| ;  /* 0x42c8000005097823 */ /* 0x004fca000000060a */
[----:B------:R-:W-:-:S13]  /*19a0*/  FSETP.NEU.AND P0, PT, R9, |R10|, PT ;  /* 0x4000000a0900720b */ /* 0x000fda0003f0d000 */
[----:B------:R-:W-:Y:S05]  /*19b0*/  @!P0 BRA `(.L_x_45) ;  /* 0x0000000400408947 */ /* 0x000fea0003800000 */
.L_x_44:
[----:B-1----:R-:W-:Y:S01]  /*19c0*/  FSETP.GT.AND P0, PT, |R5|, R4, PT ;  /* 0x000000040500720b */ /* 0x002fe20003f04200 */
[----:B------:R-:W-:-:S12]  /*19d0*/  HFMA2 R29, -RZ, RZ, 0, 0 ;  /* 0x00000000ff1d7431 */ /* 0x000fd800000001ff */
[----:B------:R-:W-:Y:S05]  /*19e0*/  @!P0 BRA `(.L_x_46) ;  /* 0x0000000400408947 */ /* 0x000fea0003800000 */
[----:B------:R-:W2:Y:S02]  /*19f0*/  LDG.E R29, desc[UR6][R18.64+0x8] ;  /* 0x00000806121d7981 */ /* 0x000ea4000c1e1900 */
[----:B--2---:R-:W-:-:S04]  /*1a00*/  FADD R20, -R0, R29 ;  /* 0x0000001d00147221 */ /* 0x004fc80000000100 */
[----:B------:R-:W-:-:S05]  /*1a10*/  FFMA R9, |R5|, 100, |R20| ;  /* 0x42c8000005097823 */ /* 0x000fca0000000614 */
[----:B------:R-:W-:-:S13]  /*1a20*/  FSETP.NEU.AND P0, PT, R9, |R20|, PT ;  /* 0x400000140900720b */ /* 0x000fda0003f0d000 */
[----:B------:R-:W-:Y:S05]  /*1a30*/  @!P0 BRA `(.L_x_47) ;  /* 0x0000000000d08947 */ /* 0x000fea0003800000 */
[----:B------:R-:W1:Y:S01]  /*1a40*/  F2F.F64.F32 R12, R5 ;  /* 0x00000005000c7310 */ /* 0x000e620000201800 */
[----:B0-----:R-:W-:-:S07]  /*1a50*/  IMAD.MOV.U32 R10, RZ, RZ, 0x1 ;  /* 0x00000001ff0a7424 */ /* 0x001fce00078e00ff */
[----:B------:R-:W0:Y:S08]  /*1a60*/  F2F.F64.F32 R22, R20 ;  /* 0x0000001400167310 */ /* 0x000e300000201800 */
[----:B-1----:R-:W1:Y:S01]  /*1a70*/  MUFU.RCP64H R11, R13 ;  /* 0x0000000d000b7308 */ /* 0x002e620000001800 */
[----:B0-----:R-:W-:Y:S02]  /*1a80*/  DMUL R22, R22, 0.5 ;  /* 0x3fe0000016167828 */ /* 0x001fe40000000000 */
[----:B-1----:R-:W-:-:S08]  /*1a90*/  DFMA R14, -R12, R10, 1 ;  /* 0x3ff000000c0e742b */ /* 0x002fd0000000010a */
        /* <DEDUP_REMOVED lines=16> */
.L_x_48:
[----:B------:R-:W0:Y:S02]  /*1ba0*/  F2F.F32.F64 R12, R10 ;  /* 0x0000000a000c7310 */ /* 0x000e240000301000 */
[----:B0-----:R-:W-:-:S04]  /*1bb0*/  FFMA R14, R12, R12, 1 ;  /* 0x3f8000000c0e7423 */ /* 0x001fc8000000000c */
[----:B------:R-:W-:Y:S02]  /*1bc0*/  VIADD R9, R14, 0xf3000000 ;  /* 0xf30000000e097836 */ /* 0x000fe40000000000 */
[----:B------:R0:W1:Y:S03]  /*1bd0*/  MUFU.RSQ R13, R14 ;  /* 0x0000000e000d7308 */ /* 0x0000660000001400 */
[----:B------:R-:W-:-:S13]  /*1be0*/  ISETP.GT.U32.AND P0, PT, R9, 0x727fffff, PT ;  /* 0x727fffff0900780c */ /* 0x000fda0003f04070 */
[----:B0-----:R-:W-:Y:S05]  /*1bf0*/  @!P0 BRA `(.L_x_49) ;  /* 0x0000000000108947 */ /* 0x001fea0003800000 */
[----:B------:R-:W-:Y:S02]  /*1c00*/  MOV R9, R14 ;  /* 0x0000000e00097202 */ /* 0x000fe40000000f00 */
[----:B-1----:R-:W-:-:S07]  /*1c10*/  MOV R13, 0x1c30 ;  /* 0x00001c30000d7802 */ /* 0x002fce0000000f00 */
[----:B------:R-:W-:Y:S05]  /*1c20*/  CALL.REL.NOINC `($__internal_3_$__cuda_sm20_sqrt_rn_f32_slowpath) ;  /* 0x0000001000ac7944 */ /* 0x000fea0003c00000 */
[----:B------:R-:W-:Y:S05]  /*1c30*/  BRA `(.L_x_50) ;  /* 0x0000000000107947 */ /* 0x000fea0003800000 */
.L_x_49:
[----:B-1----:R-:W-:Y:S01]  /*1c40*/  FMUL.FTZ R9, R14, R13 ;  /* 0x0000000d0e097220 */ /* 0x002fe20000410000 */
[----:B------:R-:W-:-:S03]  /*1c50*/  FMUL.FTZ R11, R13, 0.5 ;  /* 0x3f0000000d0b7820 */ /* 0x000fc60000410000 */
[----:B------:R-:W-:-:S04]  /*1c60*/  FFMA R10, -R9, R9, R14 ;  /* 0x00000009090a7223 */ /* 0x000fc8000000010e */
[----:B------:R-:W-:-:S07]  /*1c70*/  FFMA R9, R10, R11, R9 ;  /* 0x0000000b0a097223 */ /* 0x000fce0000000009 */
.L_x_50:
[----:B------:R-:W-:-:S04]  /*1c80*/  FADD R14, |R12|, R9 ;  /* 0x000000090c0e7221 */ /* 0x000fc80000000200 */
[----:B------:R-:W-:-:S05]  /*1c90*/  VIADD R9, R14, 0x1800000 ;  /* 0x018000000e097836 */ /* 0x000fca0000000000 */
[----:B------:R-:W-:-:S04]  /*1ca0*/  LOP3.LUT R9, R9, 0x7f800000, RZ, 0xc0, !PT ;  /* 0x7f80000009097812 */ /* 0x000fc800078ec0ff */
[----:B------:R-:W-:-:S13]  /*1cb0*/  ISETP.GT.U32.AND P0, PT, R9, 0x1ffffff, PT ;  /* 0x01ffffff0900780c */ /* 0x000fda0003f04070 */
[----:B------:R-:W-:Y:S05]  /*1cc0*/  @P0 BRA `(.L_x_51) ;  /* 0x0000000000100947 */ /* 0x000fea0003800000 */
[----:B------:R-:W-:Y:S01]  /*1cd0*/  IMAD.MOV.U32 R9, RZ, RZ, R14 ;  /* 0x000000ffff097224 */ /* 0x000fe200078e000e */
[----:B------:R-:W-:-:S07]  /*1ce0*/  MOV R10, 0x1d00 ;  /* 0x00001d00000a7802 */ /* 0x000fce0000000f00 */
[----:B------:R-:W-:Y:S05]  /*1cf0*/  CALL.REL.NOINC `($__internal_2_$__cuda_sm20_rcp_rn_f32_slowpath) ;  /* 0x0000000c00a87944 */ /* 0x000fea0003c00000 */
[----:B------:R-:W-:Y:S05]  /*1d00*/  BRA `(.L_x_52) ;  /* 0x0000000000107947 */ /* 0x000fea0003800000 */
.L_x_51:
[----:B------:R-:W0:Y:S02]  /*1d10*/  MUFU.RCP R9, R14 ;  /* 0x0000000e00097308 */ /* 0x000e240000001000 */
[----:B0-----:R-:W-:-:S04]  /*1d20*/  FFMA R10, R14, R9, -1 ;  /* 0xbf8000000e0a7423 */ /* 0x001fc80000000009 */
[----:B------:R-:W-:-:S04]  /*1d30*/  FADD.FTZ R10, -R10, -RZ ;  /* 0x800000ff0a0a7221 */ /* 0x000fc80000010100 */
[----:B------:R-:W-:-:S07]  /*1d40*/  FFMA R9, R9, R10, R9 ;  /* 0x0000000a09097223 */ /* 0x000fce0000000009 */
.L_x_52:
[----:B------:R-:W-:-:S04]  /*1d50*/  FSETP.GEU.AND P0, PT, R12, RZ, PT ;  /* 0x000000ff0c00720b */ /* 0x000fc80003f0e000 */
[----:B------:R-:W-:Y:S01]  /*1d60*/  FSEL R9, -R9, R9, !P0 ;  /* 0x0000000909097208 */ /* 0x000fe20004000100 */
[----:B------:R-:W-:Y:S08]  /*1d70*/  BRA `(.L_x_53) ;  /* 0x00000000002c7947 */ /* 0x000ff00003800000 */
.L_x_47:
        /* <DEDUP_REMOVED lines=8> */
[----:B------:R-:W-:Y:S02]  /*1e00*/  MOV R10, R20 ;  /* 0x00000014000a7202 */ /* 0x000fe40000000f00 */
[----:B------:R-:W-:-:S07]  /*1e10*/  MOV R12, 0x1e30 ;  /* 0x00001e30000c7802 */ /* 0x000fce0000000f00 */
[----:B------:R-:W-:Y:S05]  /*1e20*/  CALL.REL.NOINC `($__internal_4_$__cuda_sm3x_div_rn_noftz_f32_slowpath) ;  /* 0x00000010008c7944 */ /* 0x000fea0003c00000 */
.L_x_53:
[----:B------:R-:W0:Y:S01]  /*1e30*/  LDC.64 R10, c[0x0][0x380] ;  /* 0x0000e000ff0a7b82 */ /* 0x000e220000000a00 */
[CC--:B------:R-:W-:Y:S01]  /*1e40*/  FFMA R13, -R9.reuse, R5.reuse, R0 ;  /* 0x00000005090d7223 */ /* 0x0c0fe20000000100 */
[CC--:B------:R-:W-:Y:S01]  /*1e50*/  FFMA R15, R9.reuse, R5.reuse, R29 ;  /* 0x00000005090f7223 */ /* 0x0c0fe2000000001d */
[CC--:B------:R-:W-:Y:S01]  /*1e60*/  FFMA R2, -R9.reuse, R5.reuse, R2 ;  /* 0x0000000509027223 */ /* 0x0c0fe20000000102 */
[----:B------:R-:W-:Y:S02]  /*1e70*/  FFMA R29, R9, R5, RZ ;  /* 0x00000005091d7223 */ /* 0x000fe400000000ff */
[----:B------:R2:W-:Y:S04]  /*1e80*/  STG.E desc[UR6][R18.64], R13 ;  /* 0x0000000d12007986 */ /* 0x0005e8000c101906 */
[----:B------:R2:W-:Y:S04]  /*1e90*/  STG.E desc[UR6][R18.64+0x8], R15 ;  /* 0x0000080f12007986 */ /* 0x0005e8000c101906 */
[----:B0-----:R2:W-:Y:S01]  /*1ea0*/  STG.E desc[UR6][R10.64+0x8], RZ ;  /* 0x000008ff0a007986 */ /* 0x0015e2000c101906 */
[----:B------:R-:W-:Y:S05]  /*1eb0*/  BRA `(.L_x_46) ;  /* 0x00000000000c7947 */ /* 0x000fea0003800000 */
.L_x_45:
[----:B------:R-:W0:Y:S01]  /*1ec0*/  LDC.64 R10, c[0x0][0x380] ;  /* 0x0000e000ff0a7b82 */ /* 0x000e220000000a00 */
[----:B------:R-:W-:Y:S01]  /*1ed0*/  IMAD.MOV.U32 R29, RZ, RZ, RZ ;  /* 0x000000ffff1d7224 */ /* 0x000fe200078e00ff */
[----:B0-----:R0:W-:Y:S06]  /*1ee0*/  STG.E desc[UR6][R10.64+0x8], RZ ;  /* 0x000008ff0a007986 */ /* 0x0011ec000c101906 */
.L_x_46:
[----:B0-2---:R-:W0:Y:S01]  /*1ef0*/  LDC.64 R10, c[0x0][0x380] ;  /* 0x0000e000ff0a7b82 */ /* 0x005e220000000a00 */
[----:B------:R-:W2:Y:S04]  /*1f00*/  LDG.E R9, desc[UR6][R18.64+0x4] ;  /* 0x0000040612097981 */ /* 0x000ea8000c1e1900 */
[----:B0-----:R-:W2:Y:S02]  /*1f10*/  LDG.E R0, desc[UR6][R10.64+0x14] ;  /* 0x000014060a007981 */ /* 0x001ea4000c1e1900 */
[----:B--2---:R-:W-:-:S05]  /*1f20*/  FFMA R12, |R0|, 100, |R9| ;  /* 0x42c80000000c7823 */ /* 0x004fca0000000609 */
[----:B------:R-:W-:-:S13]  /*1f30*/  FSETP.NEU.AND P0, PT, R12, |R9|, PT ;  /* 0x400000090c00720b */ /* 0x000fda0003f0d000 */
[----:B------:R-:W-:Y:S05]  /*1f40*/  @P0 BRA `(.L_x_54) ;  /* 0x0000000000100947 */ /* 0x000fea0003800000 */
[----:B------:R-:W2:Y:S02]  /*1f50*/  LDG.E R5, desc[UR6][R18.64+0x8] ;  /* 0x0000080612057981 */ /* 0x000ea4000c1e1900 */
[----:B--2---:R-:W-:-:S05]  /*1f60*/  FFMA R12, |R0|, 100, |R5| ;  /* 0x42c80000000c7823 */ /* 0x004fca0000000605 */
[----:B------:R-:W-:-:S13]  /*1f70*/  FSETP.NEU.AND P0, PT, R12, |R5|, PT ;  /* 0x400000050c00720b */ /* 0x000fda0003f0d000 */
[----:B------:R-:W-:Y:S05]  /*1f80*/  @!P0 BRA `(.L_x_55) ;  /* 0x0000000400408947 */ /* 0x000fea0003800000 */
.L_x_54:
[----:B-1----:R-:W-:-:S13]  /*1f90*/  FSETP.GT.AND P0, PT, |R0|, R4, PT ;  /* 0x000000040000720b */ /* 0x002fda0003f04200 */
[----:B------:R-:W-:Y:S05]  /*1fa0*/  @!P0 BRA `(.L_x_26) ;  /* 0x00000004003c8947 */ /* 0x000fea0003800000 */
        /* <DEDUP_REMOVED lines=27> */
.L_x_57:
        /* <DEDUP_REMOVED lines=11> */
.L_x_58:
[----:B------:R-:W-:Y:S01]  /*2210*/  FMUL.FTZ R5, R10, R11 ;  /* 0x0000000b0a057220 */ /* 0x000fe20000410000 */
[----:B------:R-:W-:-:S03]  /*2220*/  FMUL.FTZ R9, R11, 0.5 ;  /* 0x3f0000000b097820 */ /* 0x000fc60000410000 */
[----:B------:R-:W-:-:S04]  /*2230*/  FFMA R10, -R5, R5, R10 ;  /* 0x00000005050a7223 */ /* 0x000fc8000000010a */
[----:B------:R-:W-:-:S07]  /*2240*/  FFMA R5, R10, R9, R5 ;  /* 0x000000090a057223 */ /* 0x000fce0000000005 */
.L_x_59:
        /* <DEDUP_REMOVED lines=10> */
.L_x_60:
[----:B------:R-:W0:Y:S02]  /*22f0*/  MUFU.RCP R5, R12 ;  /* 0x0000000c00057308 */ /* 0x000e240000001000 */
[----:B0-----:R-:W-:-:S04]  /*2300*/  FFMA R9, R12, R5, -1 ;  /* 0xbf8000000c097423 */ /* 0x001fc80000000005 */
[----:B------:R-:W-:-:S04]  /*2310*/  FADD.FTZ R10, -R9, -RZ ;  /* 0x800000ff090a7221 */ /* 0x000fc80000010100 */
[----:B------:R-:W-:-:S07]  /*2320*/  FFMA R5, R5, R10, R5 ;  /* 0x0000000a05057223 */ /* 0x000fce0000000005 */
.L_x_61:
[----:B------:R-:W-:-:S04]  /*2330*/  FSETP.GEU.AND P0, PT, R4, RZ, PT ;  /* 0x000000ff0400720b */ /* 0x000fc80003f0e000 */
[----:B------:R-:W-:Y:S01]  /*2340*/  FSEL R9, -R5, R5, !P0 ;  /* 0x0000000505097208 */ /* 0x000fe20004000100 */
[----:B------:R-:W-:Y:S08]  /*2350*/  BRA `(.L_x_62) ;  /* 0x0000000000387947 */ /* 0x000ff00003800000 */
.L_x_56:
        /* <DEDUP_REMOVED lines=13> */
.L_x_63:
[----:B------:R-:W-:-:S07]  /*2430*/  MOV R9, R4 ;  /* 0x0000000400097202 */ /* 0x000fce0000000f00 */
.L_x_62:
[----:B------:R-:W0:Y:S01]  /*2440*/  LDC.64 R4, c[0x0][0x380] ;  /* 0x0000e000ff047b82 */ /* 0x000e220000000a00 */
[CC--:B------:R-:W-:Y:S01]  /*2450*/  FFMA R3, R0.reuse, -R9.reuse, R3 ;  /* 0x8000000900037223 */ /* 0x0c0fe20000000003 */
[----:B------:R-:W-:Y:S01]  /*2460*/  FFMA R29, R0, R9, R29 ;  /* 0x00000009001d7223 */ /* 0x000fe2000000001d */
[----:B0-----:R1:W-:Y:S01]  /*2470*/  STG.E desc[UR6][R4.64+0x14], RZ ;  /* 0x000014ff04007986 */ /* 0x0013e2000c101906 */
[----:B------:R-:W-:Y:S05]  /*2480*/  BRA `(.L_x_26) ;  /* 0x0000000000047947 */ /* 0x000fea0003800000 */
.L_x_55:
[----:B------:R2:W-:Y:S02]  /*2490*/  STG.E desc[UR6][R10.64+0x14], RZ ;  /* 0x000014ff0a007986 */ /* 0x0005e4000c101906 */
.L_x_26:
[----:B01----:R-:W0:Y:S01]  /*24a0*/  LDC.64 R4, c[0x0][0x388] ;  /* 0x0000e200ff047b82 */ /* 0x003e220000000a00 */
[----:B------:R-:W-:Y:S01]  /*24b0*/  FADD R7, R2, R7 ;  /* 0x0000000702077221 */ /* 0x000fe20000000000 */
[----:B------:R-:W-:Y:S01]  /*24c0*/  FADD R8, R3, R8 ;  /* 0x0000000803087221 */ /* 0x000fe20000000000 */
[----:B------:R-:W-:Y:S01]  /*24d0*/  FADD R6, R29, R6 ;  /* 0x000000061d067221 */ /* 0x000fe20000000000 */
[----:B------:R-:W-:-:S04]  /*24e0*/  UIADD3 UR4, UPT, UPT, UR4, 0x1, URZ ;  /* 0x0000000104047890 */ /* 0x000fc8000fffe0ff */
[----:B------:R-:W-:Y:S01]  /*24f0*/  UISETP.NE.AND UP0, UPT, UR4, 0x32, UPT ;  /* 0x000000320400788c */ /* 0x000fe2000bf05270 */
[----:B0-----:R0:W-:Y:S04]  /*2500*/  STG.E desc[UR6][R4.64], R7 ;  /* 0x0000000704007986 */ /* 0x0011e8000c101906 */
[----:B------:R0:W-:Y:S04]  /*2510*/  STG.E desc[UR6][R4.64+0x4], R8 ;  /* 0x0000040804007986 */ /* 0x0001e8000c101906 */
[----:B------:R0:W-:Y:S01]  /*2520*/  STG.E desc[UR6][R4.64+0x8], R6 ;  /* 0x0000080604007986 */ /* 0x0001e2000c101906 */
[----:B------:R-:W-:Y:S05]  /*2530*/  BRA.U UP0, `(.L_x_64) ;  /* 0xffffffdd00087547 */ /* 0x000fea000b83ffff */
[----:B------:R-:W-:Y:S01]  /*2540*/  MOV R0, 0x8 ;  /* 0x0000000800007802 */ /* 0x000fe20000000f00 */
[----:B------:R-:W1:Y:S01]  /*2550*/  LDCU.64 UR4, c[0x4][URZ] ;  /* 0x01000000ff0477ac */ /* 0x000e620008000a00 */
[----:B0-----:R-:W-:Y:S02]  /*2560*/  CS2R R6, SRZ ;  /* 0x0000000000067805 */ /* 0x001fe4000001ff00 */
[----:B------:R0:W3:Y:S01]  /*2570*/  LDC.64 R2, c[0x4][R0] ;  /* 0x0100000000027b82 */ /* 0x0000e20000000a00 */
[----:B-1----:R-:W-:Y:S02]  /*2580*/  IMAD.U32 R4, RZ, RZ, UR4 ;  /* 0x00000004ff047e24 */ /* 0x002fe4000f8e00ff */
[----:B0-----:R-:W-:-:S07]  /*2590*/  IMAD.U32 R5, RZ, RZ, UR5 ;  /* 0x00000005ff057e24 */ /* 0x001fce000f8e00ff */
[----:B------:R-:W-:-:S07]  /*25a0*/  LEPC R20, `(.L_x_65) ;  /* 0x000000001014794e */ /* 0x000fce0000000000 */
[----:B--23--:R-:W-:Y:S05]  /*25b0*/  CALL.ABS.NOINC R2 ;  /* 0x0000000002007343 */ /* 0x00cfea0003c00000 */
.L_x_65:
[----:B------:R-:W-:Y:S05]  /*25c0*/  EXIT ;  /* 0x000000000000794d */ /* 0x000fea0003800000 */
        .weak           $__internal_1_$__cuda_sm20_div_rn_f64_full
        .type           $__internal_1_$__cuda_sm20_div_rn_f64_full,@function
        .size           $__internal_1_$__cuda_sm20_div_rn_f64_full,($__internal_2_$__cuda_sm20_rcp_rn_f32_slowpath - $__internal_1_$__cuda_sm20_div_rn_f64_full)
$__internal_1_$__cuda_sm20_div_rn_f64_full:
[C---:B------:R-:W-:Y:S01]  /*25d0*/  FSETP.GEU.AND P0, PT, |R11|.reuse, 1.469367938527859385e-39, PT ;  /* 0x001000000b00780b */ /* 0x040fe20003f0e200 */
[----:B------:R-:W-:Y:S01]  /*25e0*/  IMAD.MOV.U32 R15, RZ, RZ, R11 ;  /* 0x000000ffff0f7224 */ /* 0x000fe200078e000b */
[C---:B------:R-:W-:Y:S02]  /*25f0*/  LOP3.LUT R16, R11.reuse, 0x800fffff, RZ, 0xc0, !PT ;  /* 0x800fffff0b107812 */ /* 0x040fe400078ec0ff */
[----:B------:R-:W-:Y:S02]  /*2600*/  MOV R14, R12 ;  /* 0x0000000c000e7202 */ /* 0x000fe40000000f00 */
[----:B------:R-:W-:Y:S01]  /*2610*/  LOP3.LUT R17, R16, 0x3ff00000, RZ, 0xfc, !PT ;  /* 0x3ff0000010117812 */ /* 0x000fe200078efcff */
[----:B------:R-:W-:Y:S01]  /*2620*/  IMAD.MOV.U32 R16, RZ, RZ, R12 ;  /* 0x000000ffff107224 */ /* 0x000fe200078e000c */
[----:B------:R-:W-:Y:S02]  /*2630*/  MOV R12, 0x1 ;  /* 0x00000001000c7802 */ /* 0x000fe40000000f00 */
[----:B------:R-:W-:-:S02]  /*2640*/  LOP3.LUT R9, R11, 0x7ff00000, RZ, 0xc0, !PT ;  /* 0x7ff000000b097812 */ /* 0x000fc400078ec0ff */
[----:B------:R-:W-:Y:S01]  /*2650*/  MOV R11, 0x1ca00000 ;  /* 0x1ca00000000b7802 */ /* 0x000fe20000000f00 */
[----:B------:R-:W-:-:S06]  /*2660*/  @!P0 DMUL R16, R14, 8.98846567431157953865e+307 ;  /* 0x7fe000000e108828 */ /* 0x000fcc0000000000 */
[----:B------:R-:W0:Y:S02]  /*2670*/  MUFU.RCP64H R13, R17 ;  /* 0x00000011000d7308 */ /* 0x000e240000001800 */
[----:B0-----:R-:W-:-:S08]  /*2680*/  DFMA R20, R12, -R16, 1 ;  /* 0x3ff000000c14742b */ /* 0x001fd00000000810 */
[----:B------:R-:W-:-:S08]  /*2690*/  DFMA R20, R20, R20, R20 ;  /* 0x000000141414722b */ /* 0x000fd00000000014 */
[----:B------:R-:W-:Y:S01]  /*26a0*/  DFMA R20, R12, R20, R12 ;  /* 0x000000140c14722b */ /* 0x000fe2000000000c */
[----:B------:R-:W-:Y:S02]  /*26b0*/  IMAD.MOV.U32 R13, RZ, RZ, R23 ;  /* 0x000000ffff0d7224 */ /* 0x000fe400078e0017 */
[----:B------:R-:W-:-:S03]  /*26c0*/  IMAD.MOV.U32 R12, RZ, RZ, R22 ;  /* 0x000000ffff0c7224 */ /* 0x000fc600078e0016 */
[----:B------:R-:W-:Y:S02]  /*26d0*/  LOP3.LUT R28, R13, 0x7ff00000, RZ, 0xc0, !PT ;  /* 0x7ff000000d1c7812 */ /* 0x000fe400078ec0ff */
[----:B------:R-:W-:Y:S02]  /*26e0*/  DFMA R22, R20, -R16, 1 ;  /* 0x3ff000001416742b */ /* 0x000fe40000000810 */
[----:B------:R-:W-:Y:S01]  /*26f0*/  ISETP.GE.U32.AND P1, PT, R28, R9, PT ;  /* 0x000000091c00720c */ /* 0x000fe20003f26070 */
[----:B------:R-:W-:-:S03]  /*2700*/  IMAD.MOV.U32 R30, RZ, RZ, R28 ;  /* 0x000000ffff1e7224 */ /* 0x000fc600078e001c */
[----:B------:R-:W-:Y:S02]  /*2710*/  SEL R25, R11, 0x63400000, !P1 ;  /* 0x634000000b197807 */ /* 0x000fe40004800000 */
[----:B------:R-:W-:Y:S01]  /*2720*/  DFMA R20, R20, R22, R20 ;  /* 0x000000161414722b */ /* 0x000fe20000000014 */
[----:B------:R-:W-:Y:S01]  /*2730*/  FSETP.GEU.AND P1, PT, |R13|, 1.469367938527859385e-39, PT ;  /* 0x001000000d00780b */ /* 0x000fe20003f2e200 */
[----:B------:R-:W-:Y:S01]  /*2740*/  IMAD.MOV.U32 R22, RZ, RZ, R12 ;  /* 0x000000ffff167224 */ /* 0x000fe200078e000c */
[----:B------:R-:W-:-:S11]  /*2750*/  LOP3.LUT R23, R25, 0x800fffff, R13, 0xf8, !PT ;  /* 0x800fffff19177812 */ /* 0x000fd600078ef80d */
[----:B------:R-:W-:Y:S05]  /*2760*/  @P1 BRA `(.L_x_66) ;  /* 0x0000000000201947 */ /* 0x000fea0003800000 */
[----:B------:R-:W-:Y:S02]  /*2770*/  LOP3.LUT R25, R15, 0x7ff00000, RZ, 0xc0, !PT ;  /* 0x7ff000000f197812 */ /* 0x000fe400078ec0ff */
[----:B------:R-:W-:Y:S02]  /*2780*/  MOV R24, RZ ;  /* 0x000000ff00187202 */ /* 0x000fe40000000f00 */
[----:B------:R-:W-:-:S04]  /*2790*/  ISETP.GE.U32.AND P1, PT, R28, R25, PT ;  /* 0x000000191c00720c */ /* 0x000fc80003f26070 */
[----:B------:R-:W-:-:S04]  /*27a0*/  SEL R25, R11, 0x63400000, !P1 ;  /* 0x634000000b197807 */ /* 0x000fc80004800000 */
[----:B------:R-:W-:-:S04]  /*27b0*/  LOP3.LUT R25, R25, 0x80000000, R13, 0xf8, !PT ;  /* 0x8000000019197812 */ /* 0x000fc800078ef80d */
[----:B------:R-:W-:-:S06]  /*27c0*/  LOP3.LUT R25, R25, 0x100000, RZ, 0xfc, !PT ;  /* 0x0010000019197812 */ /* 0x000fcc00078efcff */
[----:B------:R-:W-:-:S10]  /*27d0*/  DFMA R22, R22, 2, -R24 ;  /* 0x400000001616782b */ /* 0x000fd40000000818 */
[----:B------:R-:W-:-:S07]  /*27e0*/  LOP3.LUT R30, R23, 0x7ff00000, RZ, 0xc0, !PT ;  /* 0x7ff00000171e7812 */ /* 0x000fce00078ec0ff */
.L_x_66:
[----:B------:R-:W-:Y:S01]  /*27f0*/  DMUL R24, R20, R22 ;  /* 0x0000001614187228 */ /* 0x000fe20000000000 */
[----:B------:R-:W-:-:S07]  /*2800*/  @!P0 LOP3.LUT R9, R17, 0x7ff00000, RZ, 0xc0, !PT ;  /* 0x7ff0000011098812 */ /* 0x000fce00078ec0ff */
[----:B------:R-:W-:-:S08]  /*2810*/  DFMA R26, R24, -R16, R22 ;  /* 0x80000010181a722b */ /* 0x000fd00000000016 */
[----:B------:R-:W-:Y:S01]  /*2820*/  DFMA R26, R20, R26, R24 ;  /* 0x0000001a141a722b */ /* 0x000fe20000000018 */
[----:B------:R-:W-:-:S05]  /*2830*/  VIADD R20, R30, 0xffffffff ;  /* 0xffffffff1e147836 */ /* 0x000fca0000000000 */
[----:B------:R-:W-:Y:S01]  /*2840*/  ISETP.GT.U32.AND P0, PT, R20, 0x7feffffe, PT ;  /* 0x7feffffe1400780c */ /* 0x000fe20003f04070 */
[----:B------:R-:W-:-:S05]  /*2850*/  VIADD R20, R9, 0xffffffff ;  /* 0xffffffff09147836 */ /* 0x000fca0000000000 */
[----:B------:R-:W-:-:S13]  /*2860*/  ISETP.GT.U32.OR P0, PT, R20, 0x7feffffe, P0 ;  /* 0x7feffffe1400780c */ /* 0x000fda0000704470 */
[----:B------:R-:W-:Y:S05]  /*2870*/  @P0 BRA `(.L_x_67) ;  /* 0x00000000006c0947 */ /* 0x000fea0003800000 */
[----:B------:R-:W-:-:S04]  /*2880*/  LOP3.LUT R13, R15, 0x7ff00000, RZ, 0xc0, !PT ;  /* 0x7ff000000f0d7812 */ /* 0x000fc800078ec0ff */
[CC--:B------:R-:W-:Y:S02]  /*2890*/  VIADDMNMX R9, R28.reuse, -R13.reuse, 0xb9600000, !PT ;  /* 0xb96000001c097446 */ /* 0x0c0fe4000780090d */
[----:B------:R-:W-:Y:S02]  /*28a0*/  ISETP.GE.U32.AND P0, PT, R28, R13, PT ;  /* 0x0000000d1c00720c */ /* 0x000fe40003f06070 */
[----:B------:R-:W-:Y:S02]  /*28b0*/  VIMNMX R9, PT, PT, R9, 0x46a00000, PT ;  /* 0x46a0000009097848 */ /* 0x000fe40003fe0100 */
[----:B------:R-:W-:-:S04]  /*28c0*/  SEL R12, R11, 0x63400000, !P0 ;  /* 0x634000000b0c7807 */ /* 0x000fc80004000000 */
[----:B------:R-:W-:Y:S01]  /*28d0*/  IADD3 R9, PT, PT, -R12, R9, RZ ;  /* 0x000000090c097210 */ /* 0x000fe20007ffe1ff */
[----:B------:R-:W-:-:S04]  /*28e0*/  IMAD.MOV.U32 R12, RZ, RZ, RZ ;  /* 0x000000ffff0c7224 */ /* 0x000fc800078e00ff */
[----:B------:R-:W-:-:S06]  /*28f0*/  VIADD R13, R9, 0x7fe00000 ;  /* 0x7fe00000090d7836 */ /* 0x000fcc0000000000 */
[----:B------:R-:W-:-:S10]  /*2900*/  DMUL R20, R26, R12 ;  /* 0x0000000c1a147228 */ /* 0x000fd40000000000 */
[----:B------:R-:W-:-:S13]  /*2910*/  FSETP.GTU.AND P0, PT, |R21|, 1.469367938527859385e-39, PT ;  /* 0x001000001500780b */ /* 0x000fda0003f0c200 */
[----:B------:R-:W-:Y:S05]  /*2920*/  @P0 BRA `(.L_x_68) ;  /* 0x0000000000940947 */ /* 0x000fea0003800000 */
[----:B------:R-:W-:Y:S01]  /*2930*/  DFMA R16, R26, -R16, R22 ;  /* 0x800000101a10722b */ /* 0x000fe20000000016 */
[----:B------:R-:W-:-:S09]  /*2940*/  MOV R14, RZ ;  /* 0x000000ff000e7202 */ /* 0x000fd20000000f00 */
[C---:B------:R-:W-:Y:S02]  /*2950*/  FSETP.NEU.AND P0, PT, R17.reuse, RZ, PT ;  /* 0x000000ff1100720b */ /* 0x040fe40003f0d000 */
[----:B------:R-:W-:-:S04]  /*2960*/  LOP3.LUT R11, R17, 0x80000000, R15, 0x48, !PT ;  /* 0x80000000110b7812 */ /* 0x000fc800078e480f */
[----:B------:R-:W-:-:S07]  /*2970*/  LOP3.LUT R15, R11, R13, RZ, 0xfc, !PT ;  /* 0x0000000d0b0f7212 */ /* 0x000fce00078efcff */
[----:B------:R-:W-:Y:S05]  /*2980*/  @!P0 BRA `(.L_x_68) ;  /* 0x00000000007c8947 */ /* 0x000fea0003800000 */
[----:B------:R-:W-:Y:S01]  /*2990*/  IMAD.MOV R13, RZ, RZ, -R9 ;  /* 0x000000ffff0d7224 */ /* 0x000fe200078e0a09 */
[----:B------:R-:W-:Y:S01]  /*29a0*/  DMUL.RP R14, R26, R14 ;  /* 0x0000000e1a0e7228 */ /* 0x000fe20000008000 */
[----:B------:R-:W-:Y:S01]  /*29b0*/  IMAD.MOV.U32 R12, RZ, RZ, RZ ;  /* 0x000000ffff0c7224 */ /* 0x000fe200078e00ff */
[----:B------:R-:W-:-:S05]  /*29c0*/  IADD3 R9, PT, PT, -R9, -0x43300000, RZ ;  /* 0xbcd0000009097810 */ /* 0x000fca0007ffe1ff */
[----:B------:R-:W-:-:S03]  /*29d0*/  DFMA R12, R20, -R12, R26 ;  /* 0x8000000c140c722b */ /* 0x000fc6000000001a */
[----:B------:R-:W-:-:S07]  /*29e0*/  LOP3.LUT R11, R15, R11, RZ, 0x3c, !PT ;  /* 0x0000000b0f0b7212 */ /* 0x000fce00078e3cff */
[----:B------:R-:W-:-:S04]  /*29f0*/  FSETP.NEU.AND P0, PT, |R13|, R9, PT ;  /* 0x000000090d00720b */ /* 0x000fc80003f0d200 */
[----:B------:R-:W-:Y:S02]  /*2a00*/  FSEL R20, R14, R20, !P0 ;  /* 0x000000140e147208 */ /* 0x000fe40004000000 */
[----:B------:R-:W-:Y:S01]  /*2a10*/  FSEL R21, R11, R21, !P0 ;  /* 0x000000150b157208 */ /* 0x000fe20004000000 */
[----:B------:R-:W-:Y:S06]  /*2a20*/  BRA `(.L_x_68) ;  /* 0x0000000000547947 */ /* 0x000fec0003800000 */
.L_x_67:
[----:B------:R-:W-:-:S14]  /*2a30*/  DSETP.NAN.AND P0, PT, R12, R12, PT ;  /* 0x0000000c0c00722a */ /* 0x000fdc0003f08000 */
[----:B------:R-:W-:Y:S05]  /*2a40*/  @P0 BRA `(.L_x_69) ;  /* 0x0000000000440947 */ /* 0x000fea0003800000 */
[----:B------:R-:W-:-:S14]  /*2a50*/  DSETP.NAN.AND P0, PT, R14, R14, PT ;  /* 0x0000000e0e00722a */ /* 0x000fdc0003f08000 */
[----:B------:R-:W-:Y:S05]  /*2a60*/  @P0 BRA `(.L_x_70) ;  /* 0x0000000000300947 */ /* 0x000fea0003800000 */
[----:B------:R-:W-:Y:S01]  /*2a70*/  ISETP.NE.AND P0, PT, R30, R9, PT ;  /* 0x000000091e00720c */ /* 0x000fe20003f05270 */
[----:B------:R-:W-:Y:S01]  /*2a80*/  IMAD.MOV.U32 R21, RZ, RZ, -0x80000 ;  /* 0xfff80000ff157424 */ /* 0x000fe200078e00ff */
[----:B------:R-:W-:-:S11]  /*2a90*/  MOV R20, 0x0 ;  /* 0x0000000000147802 */ /* 0x000fd60000000f00 */
[----:B------:R-:W-:Y:S05]  /*2aa0*/  @!P0 BRA `(.L_x_68) ;  /* 0x0000000000348947 */ /* 0x000fea0003800000 */
[----:B------:R-:W-:Y:S02]  /*2ab0*/  ISETP.NE.AND P0, PT, R30, 0x7ff00000, PT ;  /* 0x7ff000001e00780c */ /* 0x000fe40003f05270 */
[----:B------:R-:W-:Y:S02]  /*2ac0*/  LOP3.LUT R21, R13, 0x80000000, R15, 0x48, !PT ;  /* 0x800000000d157812 */ /* 0x000fe400078e480f */
[----:B------:R-:W-:-:S13]  /*2ad0*/  ISETP.EQ.OR P0, PT, R9, RZ, !P0 ;  /* 0x000000ff0900720c */ /* 0x000fda0004702670 */
[----:B------:R-:W-:Y:S01]  /*2ae0*/  @P0 LOP3.LUT R9, R21, 0x7ff00000, RZ, 0xfc, !PT ;  /* 0x7ff0000015090812 */ /* 0x000fe200078efcff */
[----:B------:R-:W-:Y:S01]  /*2af0*/  @!P0 IMAD.MOV.U32 R20, RZ, RZ, RZ ;  /* 0x000000ffff148224 */ /* 0x000fe200078e00ff */
[----:B------:R-:W-:-:S03]  /*2b00*/  @P0 MOV R20, RZ ;  /* 0x000000ff00140202 */ /* 0x000fc60000000f00 */
[----:B------:R-:W-:Y:S01]  /*2b10*/  @P0 IMAD.MOV.U32 R21, RZ, RZ, R9 ;  /* 0x000000ffff150224 */ /* 0x000fe200078e0009 */
[----:B------:R-:W-:Y:S06]  /*2b20*/  BRA `(.L_x_68) ;  /* 0x0000000000147947 */ /* 0x000fec0003800000 */
.L_x_70:
[----:B------:R-:W-:Y:S01]  /*2b30*/  LOP3.LUT R21, R15, 0x80000, RZ, 0xfc, !PT ;  /* 0x000800000f157812 */ /* 0x000fe200078efcff */
[----:B------:R-:W-:Y:S01]  /*2b40*/  IMAD.MOV.U32 R20, RZ, RZ, R14 ;  /* 0x000000ffff147224 */ /* 0x000fe200078e000e */
[----:B------:R-:W-:Y:S06]  /*2b50*/  BRA `(.L_x_68) ;  /* 0x0000000000087947 */ /* 0x000fec0003800000 */
.L_x_69:
[----:B------:R-:W-:Y:S02]  /*2b60*/  LOP3.LUT R21, R13, 0x80000, RZ, 0xfc, !PT ;  /* 0x000800000d157812 */ /* 0x000fe400078efcff */
[----:B------:R-:W-:-:S07]  /*2b70*/  MOV R20, R12 ;  /* 0x0000000c00147202 */ /* 0x000fce0000000f00 */
.L_x_68:
[----:B------:R-:W-:-:S04]  /*2b80*/  IMAD.MOV.U32 R11, RZ, RZ, 0x0 ;  /* 0x00000000ff0b7424 */ /* 0x000fc800078e00ff */
[----:B------:R-:W-:Y:S05]  /*2b90*/  RET.REL.NODEC R10 `(_Z10jacobiTestPA3_fPfS0_) ;  /* 0xffffffd40a187950 */ /* 0x000fea0003c3ffff */
        .weak           $__internal_2_$__cuda_sm20_rcp_rn_f32_slowpath
        .type           $__internal_2_$__cuda_sm20_rcp_rn_f32_slowpath,@function
        .size           $__internal_2_$__cuda_sm20_rcp_rn_f32_slowpath,($__internal_3_$__cuda_sm20_sqrt_rn_f32_slowpath - $__internal_2_$__cuda_sm20_rcp_rn_f32_slowpath)
$__internal_2_$__cuda_sm20_rcp_rn_f32_slowpath:
[----:B------:R-:W-:-:S05]  /*2ba0*/  IMAD.SHL.U32 R11, R9, 0x2, RZ ;  /* 0x00000002090b7824 */ /* 0x000fca00078e00ff */
[----:B------:R-:W-:-:S04]  /*2bb0*/  SHF.R.U32.HI R11, RZ, 0x18, R11 ;  /* 0x00000018ff0b7819 */ /* 0x000fc8000001160b */
[----:B------:R-:W-:-:S13]  /*2bc0*/  ISETP.NE.U32.AND P0, PT, R11, RZ, PT ;  /* 0x000000ff0b00720c */ /* 0x000fda0003f05070 */
[----:B------:R-:W-:Y:S05]  /*2bd0*/  @P0 BRA `(.L_x_71) ;  /* 0x00000000002c0947 */ /* 0x000fea0003800000 */
[----:B------:R-:W-:-:S04]  /*2be0*/  SHF.L.U32 R11, R9, 0x1, RZ ;  /* 0x00000001090b7819 */ /* 0x000fc800000006ff */
[----:B------:R-:W-:-:S13]  /*2bf0*/  ISETP.NE.AND P0, PT, R11, RZ, PT ;  /* 0x000000ff0b00720c */ /* 0x000fda0003f05270 */
[----:B------:R2:W3:Y:S01]  /*2c00*/  @!P0 MUFU.RCP R11, R9 ;  /* 0x00000009000b8308 */ /* 0x0004e20000001000 */
[----:B------:R-:W-:Y:S05]  /*2c10*/  @!P0 BRA `(.L_x_72) ;  /* 0x0000000000a48947 */ /* 0x000fea0003800000 */
[----:B------:R-:W-:-:S04]  /*2c20*/  FFMA R13, R9, 1.84467440737095516160e+19, RZ ;  /* 0x5f800000090d7823 */ /* 0x000fc800000000ff */
[----:B------:R-:W2:Y:S02]  /*2c30*/  MUFU.RCP R14, R13 ;  /* 0x0000000d000e7308 */ /* 0x000ea40000001000 */
[----:B--2---:R-:W-:-:S04]  /*2c40*/  FFMA R9, R13, R14, -1 ;  /* 0xbf8000000d097423 */ /* 0x004fc8000000000e */
[----:B------:R-:W-:-:S04]  /*2c50*/  FADD.FTZ R9, -R9, -RZ ;  /* 0x800000ff09097221 */ /* 0x000fc80000010100 */
[----:B------:R-:W-:-:S04]  /*2c60*/  FFMA R9, R14, R9, R14 ;  /* 0x000000090e097223 */ /* 0x000fc8000000000e */
[----:B---3--:R-:W-:Y:S01]  /*2c70*/  FFMA R11, R9, 1.84467440737095516160e+19, RZ ;  /* 0x5f800000090b7823 */ /* 0x008fe200000000ff */
[----:B------:R-:W-:Y:S06]  /*2c80*/  BRA `(.L_x_72) ;  /* 0x0000000000887947 */ /* 0x000fec0003800000 */
.L_x_71:
[----:B------:R-:W-:-:S05]  /*2c90*/  VIADD R13, R11, 0xffffff03 ;  /* 0xffffff030b0d7836 */ /* 0x000fca0000000000 */
[----:B------:R-:W-:-:S13]  /*2ca0*/  ISETP.GT.U32.AND P0, PT, R13, 0x1, PT ;  /* 0x000000010d00780c */ /* 0x000fda0003f04070 */
[----:B------:R-:W-:Y:S05]  /*2cb0*/  @P0 BRA `(.L_x_73) ;  /* 0x0000000000780947 */ /* 0x000fea0003800000 */
[----:B------:R-:W-:Y:S01]  /*2cc0*/  LOP3.LUT R14, R9, 0x7fffff, RZ, 0xc0, !PT ;  /* 0x007fffff090e7812 */ /* 0x000fe200078ec0ff */
[----:B------:R-:W-:Y:S02]  /*2cd0*/  HFMA2 R20, -RZ, RZ, 0, 1.78813934326171875e-07 ;  /* 0x00000003ff147431 */ /* 0x000fe400000001ff */
[----:B------:R-:W-:Y:S01]  /*2ce0*/  VIADD R11, R11, 0xffffff04 ;  /* 0xffffff040b0b7836 */ /* 0x000fe20000000000 */
[----:B------:R-:W-:-:S04]  /*2cf0*/  LOP3.LUT R14, R14, 0x3f800000, RZ, 0xfc, !PT ;  /* 0x3f8000000e0e7812 */ /* 0x000fc800078efcff */
[----:B------:R-:W0:Y:S01]  /*2d00*/  MUFU.RCP R15, R14 ;  /* 0x0000000e000f7308 */ /* 0x000e220000001000 */
[----:B------:R-:W-:Y:S01]  /*2d10*/  SHF.L.U32 R21, R20, R13, RZ ;  /* 0x0000000d14157219 */ /* 0x000fe200000006ff */
[----:B0-----:R-:W-:-:S04]  /*2d20*/  FFMA R16, R14, R15, -1 ;  /* 0xbf8000000e107423 */ /* 0x001fc8000000000f */
[----:B------:R-:W-:-:S04]  /*2d30*/  FADD.FTZ R16, -R16, -RZ ;  /* 0x800000ff10107221 */ /* 0x000fc80000010100 */
[CCC-:B------:R-:W-:Y:S01]  /*2d40*/  FFMA.RM R17, R15.reuse, R16.reuse, R15.reuse ;  /* 0x000000100f117223 */ /* 0x1c0fe2000000400f */
[----:B------:R-:W-:-:S04]  /*2d50*/  FFMA.RP R16, R15, R16, R15 ;  /* 0x000000100f107223 */ /* 0x000fc8000000800f */
[C---:B------:R-:W-:Y:S02]  /*2d60*/  LOP3.LUT R15, R17.reuse, 0x7fffff, RZ, 0xc0, !PT ;  /* 0x007fffff110f7812 */ /* 0x040fe400078ec0ff */
[----:B------:R-:W-:Y:S02]  /*2d70*/  FSETP.NEU.FTZ.AND P0, PT, R17, R16, PT ;  /* 0x000000101100720b */ /* 0x000fe40003f1d000 */
[----:B------:R-:W-:Y:S02]  /*2d80*/  LOP3.LUT R16, R15, 0x800000, RZ, 0xfc, !PT ;  /* 0x008000000f107812 */ /* 0x000fe400078efcff */
[----:B------:R-:W-:Y:S02]  /*2d90*/  SEL R15, RZ, 0xffffffff, !P0 ;  /* 0xffffffffff0f7807 */ /* 0x000fe40004000000 */
[----:B------:R-:W-:-:S03]  /*2da0*/  LOP3.LUT R14, R21, R16, RZ, 0xc0, !PT ;  /* 0x00000010150e7212 */ /* 0x000fc600078ec0ff */
[----:B------:R-:W-:Y:S01]  /*2db0*/  IMAD.MOV R15, RZ, RZ, -R15 ;  /* 0x000000ffff0f7224 */ /* 0x000fe200078e0a0f */
[----:B------:R-:W-:-:S04]  /*2dc0*/  SHF.R.U32.HI R14, RZ, R13, R14 ;  /* 0x0000000dff0e7219 */ /* 0x000fc8000001160e */
[--C-:B------:R-:W-:Y:S02]  /*2dd0*/  LOP3.LUT P1, RZ, R15, R13, R16.reuse, 0xf8, !PT ;  /* 0x0000000d0fff7212 */ /* 0x100fe4000782f810 */
[C---:B------:R-:W-:Y:S02]  /*2de0*/  LOP3.LUT P0, RZ, R14.reuse, 0x1, RZ, 0xc0, !PT ;  /* 0x000000010eff7812 */ /* 0x040fe4000780c0ff */
[----:B------:R-:W-:Y:S02]  /*2df0*/  LOP3.LUT P2, RZ, R14, 0x2, RZ, 0xc0, !PT ;  /* 0x000000020eff7812 */ /* 0x000fe4000784c0ff */
[----:B------:R-:W-:Y:S02]  /*2e00*/  SHF.R.U32.HI R16, RZ, R11, R16 ;  /* 0x0000000bff107219 */ /* 0x000fe40000011610 */
[----:B------:R-:W-:Y:S02]  /*2e10*/  PLOP3.LUT P0, PT, P0, P1, P2, 0xe0, 0x0 ;  /* 0x000000000000781c */ /* 0x000fe40000703c20 */
[----:B------:R-:W-:-:S02]  /*2e20*/  LOP3.LUT P1, RZ, R9, 0x7fffff, RZ, 0xc0, !PT ;  /* 0x007fffff09ff7812 */ /* 0x000fc4000782c0ff */
[----:B------:R-:W-:-:S04]  /*2e30*/  SEL R13, RZ, 0x1, !P0 ;  /* 0x00000001ff0d7807 */ /* 0x000fc80004000000 */
[----:B------:R-:W-:-:S04]  /*2e40*/  IADD3 R13, PT, PT, -R13, RZ, RZ ;  /* 0x000000ff0d0d7210 */ /* 0x000fc80007ffe1ff */
[----:B------:R-:W-:-:S13]  /*2e50*/  ISETP.GE.AND P0, PT, R13, RZ, PT ;  /* 0x000000ff0d00720c */ /* 0x000fda0003f06270 */
[----:B------:R-:W-:-:S05]  /*2e60*/  @!P0 IADD3 R16, PT, PT, R16, 0x1, RZ ;  /* 0x0000000110108810 */ /* 0x000fca0007ffe0ff */
[----:B------:R-:W-:-:S05]  /*2e70*/  @!P1 IMAD.SHL.U32 R16, R16, 0x2, RZ ;  /* 0x0000000210109824 */ /* 0x000fca00078e00ff */
[----:B------:R-:W-:Y:S01]  /*2e80*/  LOP3.LUT R11, R16, 0x80000000, R9, 0xf8, !PT ;  /* 0x80000000100b7812 */ /* 0x000fe200078ef809 */
[----:B------:R-:W-:Y:S06]  /*2e90*/  BRA `(.L_x_72) ;  /* 0x0000000000047947 */ /* 0x000fec0003800000 */
.L_x_73:
[----:B------:R0:W1:Y:S02]  /*2ea0*/  MUFU.RCP R11, R9 ;  /* 0x00000009000b7308 */ /* 0x0000640000001000 */
.L_x_72:
[----:B0123--:R-:W-:Y:S01]  /*2eb0*/  MOV R9, R11 ;  /* 0x0000000b00097202 */ /* 0x00ffe20000000f00 */
[----:B------:R-:W-:-:S04]  /*2ec0*/  IMAD.MOV.U32 R11, RZ, RZ, 0x0 ;  /* 0x00000000ff0b7424 */ /* 0x000fc800078e00ff */
[----:B------:R-:W-:Y:S05]  /*2ed0*/  RET.REL.NODEC R10 `(_Z10jacobiTestPA3_fPfS0_) ;  /* 0xffffffd00a487950 */ /* 0x000fea0003c3ffff */
        .weak           $__internal_3_$__cuda_sm20_sqrt_rn_f32_slowpath
        .type           $__internal_3_$__cuda_sm20_sqrt_rn_f32_slowpath,@function
        .size           $__internal_3_$__cuda_sm20_sqrt_rn_f32_slowpath,($__internal_4_$__cuda_sm3x_div_rn_noftz_f32_slowpath - $__internal_3_$__cuda_sm20_sqrt_rn_f32_slowpath)
$__internal_3_$__cuda_sm20_sqrt_rn_f32_slowpath:
[----:B------:R-:W-:-:S13]  /*2ee0*/  LOP3.LUT P0, RZ, R9, 0x7fffffff, RZ, 0xc0, !PT ;  /* 0x7fffffff09ff7812 */ /* 0x000fda000780c0ff */
[----:B------:R-:W-:Y:S01]  /*2ef0*/  @!P0 MOV R10, R9 ;  /* 0x00000009000a8202 */ /* 0x000fe20000000f00 */
[----:B------:R-:W-:Y:S06]  /*2f00*/  @!P0 BRA `(.L_x_74) ;  /* 0x0000000000448947 */ /* 0x000fec0003800000 */
[----:B------:R-:W-:-:S13]  /*2f10*/  FSETP.GEU.FTZ.AND P0, PT, R9, RZ, PT ;  /* 0x000000ff0900720b */ /* 0x000fda0003f1e000 */
[----:B------:R-:W-:Y:S01]  /*2f20*/  @!P0 IMAD.MOV.U32 R10, RZ, RZ, 0x7fffffff ;  /* 0x7fffffffff0a8424 */ /* 0x000fe200078e00ff */
        /* <DEDUP_REMOVED lines=15> */
.L_x_74:
[----:B------:R-:W-:Y:S01]  /*3020*/  IMAD.MOV.U32 R9, RZ, RZ, R10 ;  /* 0x000000ffff097224 */ /* 0x000fe200078e000a */
[----:B------:R-:W-:Y:S01]  /*3030*/  MOV R10, R13 ;  /* 0x0000000d000a7202 */ /* 0x000fe20000000f00 */
[----:B------:R-:W-:-:S04]  /*3040*/  IMAD.MOV.U32 R11, RZ, RZ, 0x0 ;  /* 0x00000000ff0b7424 */ /* 0x000fc800078e00ff */
[----:B------:R-:W-:Y:S05]  /*3050*/  RET.REL.NODEC R10 `(_Z10jacobiTestPA3_fPfS0_) ;  /* 0xffffffcc0ae87950 */ /* 0x000fea0003c3ffff */
        .weak           $__internal_4_$__cuda_sm3x_div_rn_noftz_f32_slowpath
        .type           $__internal_4_$__cuda_sm3x_div_rn_noftz_f32_slowpath,@function
        .size           $__internal_4_$__cuda_sm3x_div_rn_noftz_f32_slowpath,(.L_x_108 - $__internal_4_$__cuda_sm3x_div_rn_noftz_f32_slowpath)
$__internal_4_$__cuda_sm3x_div_rn_noftz_f32_slowpath:
[----:B------:R-:W-:Y:S02]  /*3060*/  SHF.R.U32.HI R13, RZ, 0x17, R10 ;  /* 0x00000017ff0d7819 */ /* 0x000fe4000001160a */
[----:B------:R-:W-:Y:S02]  /*3070*/  SHF.R.U32.HI R9, RZ, 0x17, R5 ;  /* 0x00000017ff097819 */ /* 0x000fe40000011605 */
[----:B------:R-:W-:Y:S02]  /*3080*/  LOP3.LUT R13, R13, 0xff, RZ, 0xc0, !PT ;  /* 0x000000ff0d0d7812 */ /* 0x000fe400078ec0ff */
[----:B------:R-:W-:Y:S02]  /*3090*/  LOP3.LUT R14, R9, 0xff, RZ, 0xc0, !PT ;  /* 0x000000ff090e7812 */ /* 0x000fe400078ec0ff */
[----:B------:R-:W-:Y:S02]  /*30a0*/  IADD3 R16, PT, PT, R13, -0x1, RZ ;  /* 0xffffffff0d107810 */ /* 0x000fe40007ffe0ff */
[----:B------:R-:W-:Y:S01]  /*30b0*/  MOV R9, R5 ;  /* 0x0000000500097202 */ /* 0x000fe20000000f00 */
[----:B------:R-:W-:Y:S01]  /*30c0*/  VIADD R15, R14, 0xffffffff ;  /* 0xffffffff0e0f7836 */ /* 0x000fe20000000000 */
[----:B------:R-:W-:-:S04]  /*30d0*/  ISETP.GT.U32.AND P0, PT, R16, 0xfd, PT ;  /* 0x000000fd1000780c */ /* 0x000fc80003f04070 */
[----:B------:R-:W-:-:S13]  /*30e0*/  ISETP.GT.U32.OR P0, PT, R15, 0xfd, P0 ;  /* 0x000000fd0f00780c */ /* 0x000fda0000704470 */
[----:B------:R-:W-:Y:S01]  /*30f0*/  @!P0 IMAD.MOV.U32 R11, RZ, RZ, RZ ;  /* 0x000000ffff0b8224 */ /* 0x000fe200078e00ff */
[----:B------:R-:W-:Y:S06]  /*3100*/  @!P0 BRA `(.L_x_75) ;  /* 0x00000000005c8947 */ /* 0x000fec0003800000 */
[----:B------:R-:W-:Y:S02]  /*3110*/  FSETP.GTU.FTZ.AND P0, PT, |R5|, +INF , PT ;  /* 0x7f8000000500780b */ /* 0x000fe40003f1c200 */
[----:B------:R-:W-:-:S04]  /*3120*/  FSETP.GTU.FTZ.AND P1, PT, |R10|, +INF , PT ;  /* 0x7f8000000a00780b */ /* 0x000fc80003f3c200 */
[----:B------:R-:W-:-:S13]  /*3130*/  PLOP3.LUT P0, PT, P0, P1, PT, 0xf8, 0x8f ;  /* 0x00000000008f781c */ /* 0x000fda0000703f70 */
[----:B------:R-:W-:Y:S05]  /*3140*/  @P0 BRA `(.L_x_76) ;  /* 0x0000000400440947 */ /* 0x000fea0003800000 */
[----:B------:R-:W-:-:S13]  /*3150*/  LOP3.LUT P0, RZ, R10, 0x7fffffff, R9, 0xc8, !PT ;  /* 0x7fffffff0aff7812 */ /* 0x000fda000780c809 */
[----:B------:R-:W-:Y:S05]  /*3160*/  @!P0 BRA `(.L_x_77) ;  /* 0x0000000400348947 */ /* 0x000fea0003800000 */
[C---:B------:R-:W-:Y:S02]  /*3170*/  FSETP.NEU.FTZ.AND P2, PT, |R5|.reuse, +INF , PT ;  /* 0x7f8000000500780b */ /* 0x040fe40003f5d200 */
[----:B------:R-:W-:Y:S02]  /*3180*/  FSETP.NEU.FTZ.AND P1, PT, |R10|, +INF , PT ;  /* 0x7f8000000a00780b */ /* 0x000fe40003f3d200 */
[----:B------:R-:W-:-:S11]  /*3190*/  FSETP.NEU.FTZ.AND P0, PT, |R5|, +INF , PT ;  /* 0x7f8000000500780b */ /* 0x000fd60003f1d200 */
[----:B------:R-:W-:Y:S05]  /*31a0*/  @!P1 BRA !P2, `(.L_x_77) ;  /* 0x0000000400249947 */ /* 0x000fea0005000000 */
[----:B------:R-:W-:-:S04]  /*31b0*/  LOP3.LUT P2, RZ, R9, 0x7fffffff, RZ, 0xc0, !PT ;  /* 0x7fffffff09ff7812 */ /* 0x000fc8000784c0ff */
[----:B------:R-:W-:-:S13]  /*31c0*/  PLOP3.LUT P1, PT, P1, P2, PT, 0x2f, 0xf2 ;  /* 0x0000000000f2781c */ /* 0x000fda0000f24577 */
[----:B------:R-:W-:Y:S05]  /*31d0*/  @P1 BRA `(.L_x_78) ;  /* 0x0000000400101947 */ /* 0x000fea0003800000 */
[----:B------:R-:W-:-:S04]  /*31e0*/  LOP3.LUT P1, RZ, R10, 0x7fffffff, RZ, 0xc0, !PT ;  /* 0x7fffffff0aff7812 */ /* 0x000fc8000782c0ff */
[----:B------:R-:W-:-:S13]  /*31f0*/  PLOP3.LUT P0, PT, P0, P1, PT, 0x2f, 0xf2 ;  /* 0x0000000000f2781c */ /* 0x000fda0000702577 */
[----:B------:R-:W-:Y:S05]  /*3200*/  @P0 BRA `(.L_x_79) ;  /* 0x0000000000f80947 */ /* 0x000fea0003800000 */
[----:B------:R-:W-:Y:S02]  /*3210*/  ISETP.GE.AND P0, PT, R15, RZ, PT ;  /* 0x000000ff0f00720c */ /* 0x000fe40003f06270 */
[----:B------:R-:W-:-:S11]  /*3220*/  ISETP.GE.AND P1, PT, R16, RZ, PT ;  /* 0x000000ff1000720c */ /* 0x000fd60003f26270 */
[----:B------:R-:W-:Y:S01]  /*3230*/  @P0 MOV R11, RZ ;  /* 0x000000ff000b0202 */ /* 0x000fe20000000f00 */
[----:B------:R-:W-:Y:S02]  /*3240*/  @!P0 IMAD.MOV.U32 R11, RZ, RZ, -0x40 ;  /* 0xffffffc0ff0b8424 */ /* 0x000fe400078e00ff */
[----:B------:R-:W-:Y:S01]  /*3250*/  @!P0 FFMA R9, R5, 1.84467440737095516160e+19, RZ ;  /* 0x5f80000005098823 */ /* 0x000fe200000000ff */
[----:B------:R-:W-:Y:S02]  /*3260*/  @!P1 FFMA R10, R10, 1.84467440737095516160e+19, RZ ;  /* 0x5f8000000a0a9823 */ /* 0x000fe400000000ff */
[----:B------:R-:W-:-:S07]  /*3270*/  @!P1 IADD3 R11, PT, PT, R11, 0x40, RZ ;  /* 0x000000400b0b9810 */ /* 0x000fce0007ffe0ff */
.L_x_75:
[----:B------:R-:W-:Y:S02]  /*3280*/  LEA R15, R13, 0xc0800000, 0x17 ;  /* 0xc08000000d0f7811 */ /* 0x000fe400078eb8ff */
[----:B------:R-:W-:-:S03]  /*3290*/  IADD3 R14, PT, PT, R14, -0x7f, RZ ;  /* 0xffffff810e0e7810 */ /* 0x000fc60007ffe0ff */
[----:B------:R-:W-:Y:S02]  /*32a0*/  IMAD.IADD R15, R10, 0x1, -R15 ;  /* 0x000000010a0f7824 */ /* 0x000fe400078e0a0f */
[C---:B------:R-:W-:Y:S01]  /*32b0*/  IMAD R9, R14.reuse, -0x800000, R9 ;  /* 0xff8000000e097824 */ /* 0x040fe200078e0209 */
[----:B------:R-:W-:Y:S01]  /*32c0*/  IADD3 R14, PT, PT, R14, 0x7f, -R13 ;  /* 0x0000007f0e0e7810 */ /* 0x000fe20007ffe80d */
[----:B------:R-:W0:Y:S01]  /*32d0*/  MUFU.RCP R10, R15 ;  /* 0x0000000f000a7308 */ /* 0x000e220000001000 */
[----:B------:R-:W-:-:S03]  /*32e0*/  FADD.FTZ R16, -R15, -RZ ;  /* 0x800000ff0f107221 */ /* 0x000fc60000010100 */
[----:B------:R-:W-:Y:S02]  /*32f0*/  IMAD.IADD R14, R14, 0x1, R11 ;  /* 0x000000010e0e7824 */ /* 0x000fe400078e020b */
[----:B0-----:R-:W-:-:S04]  /*3300*/  FFMA R17, R10, R16, 1 ;  /* 0x3f8000000a117423 */ /* 0x001fc80000000010 */
[----:B------:R-:W-:-:S04]  /*3310*/  FFMA R10, R10, R17, R10 ;  /* 0x000000110a0a7223 */ /* 0x000fc8000000000a */
[----:B------:R-:W-:-:S04]  /*3320*/  FFMA R17, R9, R10, RZ ;  /* 0x0000000a09117223 */ /* 0x000fc800000000ff */
[----:B------:R-:W-:-:S04]  /*3330*/  FFMA R20, R16, R17, R9 ;  /* 0x0000001110147223 */ /* 0x000fc80000000009 */
[----:B------:R-:W-:-:S04]  /*3340*/  FFMA R17, R10, R20, R17 ;  /* 0x000000140a117223 */ /* 0x000fc80000000011 */
[----:B------:R-:W-:-:S04]  /*3350*/  FFMA R16, R16, R17, R9 ;  /* 0x0000001110107223 */ /* 0x000fc80000000009 */
[----:B------:R-:W-:-:S05]  /*3360*/  FFMA R9, R10, R16, R17 ;  /* 0x000000100a097223 */ /* 0x000fca0000000011 */
[----:B------:R-:W-:-:S04]  /*3370*/  SHF.R.U32.HI R13, RZ, 0x17, R9 ;  /* 0x00000017ff0d7819 */ /* 0x000fc80000011609 */
[----:B------:R-:W-:-:S04]  /*3380*/  LOP3.LUT R13, R13, 0xff, RZ, 0xc0, !PT ;  /* 0x000000ff0d0d7812 */ /* 0x000fc800078ec0ff */
[----:B------:R-:W-:-:S05]  /*3390*/  IADD3 R15, PT, PT, R13, R14, RZ ;  /* 0x0000000e0d0f7210 */ /* 0x000fca0007ffe0ff */
[----:B------:R-:W-:-:S05]  /*33a0*/  VIADD R11, R15, 0xffffffff ;  /* 0xffffffff0f0b7836 */ /* 0x000fca0000000000 */
[----:B------:R-:W-:-:S13]  /*33b0*/  ISETP.GE.U32.AND P0, PT, R11, 0xfe, PT ;  /* 0x000000fe0b00780c */ /* 0x000fda0003f06070 */
[----:B------:R-:W-:Y:S05]  /*33c0*/  @!P0 BRA `(.L_x_80) ;  /* 0x0000000000808947 */ /* 0x000fea0003800000 */
[----:B------:R-:W-:-:S13]  /*33d0*/  ISETP.GT.AND P0, PT, R15, 0xfe, PT ;  /* 0x000000fe0f00780c */ /* 0x000fda0003f04270 */
[----:B------:R-:W-:Y:S05]  /*33e0*/  @P0 BRA `(.L_x_81) ;  /* 0x00000000006c0947 */ /* 0x000fea0003800000 */
[----:B------:R-:W-:-:S13]  /*33f0*/  ISETP.GE.AND P0, PT, R15, 0x1, PT ;  /* 0x000000010f00780c */ /* 0x000fda0003f06270 */
[----:B------:R-:W-:Y:S05]  /*3400*/  @P0 BRA `(.L_x_82) ;  /* 0x0000000000980947 */ /* 0x000fea0003800000 */
[----:B------:R-:W-:Y:S02]  /*3410*/  ISETP.GE.AND P0, PT, R15, -0x18, PT ;  /* 0xffffffe80f00780c */ /* 0x000fe40003f06270 */
[----:B------:R-:W-:-:S11]  /*3420*/  LOP3.LUT R9, R9, 0x80000000, RZ, 0xc0, !PT ;  /* 0x8000000009097812 */ /* 0x000fd600078ec0ff */
[----:B------:R-:W-:Y:S05]  /*3430*/  @!P0 BRA `(.L_x_82) ;  /* 0x00000000008c8947 */ /* 0x000fea0003800000 */
[CCC-:B------:R-:W-:Y:S01]  /*3440*/  FFMA.RZ R11, R10.reuse, R16.reuse, R17.reuse ;  /* 0x000000100a0b7223 */ /* 0x1c0fe2000000c011 */
[C---:B------:R-:W-:Y:S02]  /*3450*/  IADD3 R14, PT, PT, R15.reuse, 0x20, RZ ;  /* 0x000000200f0e7810 */ /* 0x040fe40007ffe0ff */
[----:B------:R-:W-:Y:S02]  /*3460*/  ISETP.NE.AND P2, PT, R15, RZ, PT ;  /* 0x000000ff0f00720c */ /* 0x000fe40003f45270 */
[----:B------:R-:W-:Y:S01]  /*3470*/  LOP3.LUT R13, R11, 0x7fffff, RZ, 0xc0, !PT ;  /* 0x007fffff0b0d7812 */ /* 0x000fe200078ec0ff */
[CCC-:B------:R-:W-:Y:S01]  /*3480*/  FFMA.RP R11, R10.reuse, R16.reuse, R17.reuse ;  /* 0x000000100a0b7223 */ /* 0x1c0fe20000008011 */
[----:B------:R-:W-:Y:S01]  /*3490*/  FFMA.RM R10, R10, R16, R17 ;  /* 0x000000100a0a7223 */ /* 0x000fe20000004011 */
[----:B------:R-:W-:Y:S01]  /*34a0*/  ISETP.NE.AND P1, PT, R15, RZ, PT ;  /* 0x000000ff0f00720c */ /* 0x000fe20003f25270 */
[----:B------:R-:W-:Y:S01]  /*34b0*/  IMAD.MOV R15, RZ, RZ, -R15 ;  /* 0x000000ffff0f7224 */ /* 0x000fe200078e0a0f */
[----:B------:R-:W-:-:S02]  /*34c0*/  LOP3.LUT R13, R13, 0x800000, RZ, 0xfc, !PT ;  /* 0x008000000d0d7812 */ /* 0x000fc400078efcff */
[----:B------:R-:W-:Y:S02]  /*34d0*/  FSETP.NEU.FTZ.AND P0, PT, R11, R10, PT ;  /* 0x0000000a0b00720b */ /* 0x000fe40003f1d000 */
[----:B------:R-:W-:Y:S02]  /*34e0*/  SHF.L.U32 R14, R13, R14, RZ ;  /* 0x0000000e0d0e7219 */ /* 0x000fe400000006ff */
[----:B------:R-:W-:Y:S02]  /*34f0*/  SEL R10, R15, RZ, P2 ;  /* 0x000000ff0f0a7207 */ /* 0x000fe40001000000 */
[----:B------:R-:W-:Y:S02]  /*3500*/  ISETP.NE.AND P1, PT, R14, RZ, P1 ;  /* 0x000000ff0e00720c */ /* 0x000fe40000f25270 */
[----:B------:R-:W-:Y:S02]  /*3510*/  SHF.R.U32.HI R10, RZ, R10, R13 ;  /* 0x0000000aff0a7219 */ /* 0x000fe4000001160d */
[----:B------:R-:W-:-:S02]  /*3520*/  PLOP3.LUT P0, PT, P0, P1, PT, 0xf8, 0x8f ;  /* 0x00000000008f781c */ /* 0x000fc40000703f70 */
[----:B------:R-:W-:Y:S02]  /*3530*/  SHF.R.U32.HI R14, RZ, 0x1, R10 ;  /* 0x00000001ff0e7819 */ /* 0x000fe4000001160a */
[----:B------:R-:W-:-:S04]  /*3540*/  SEL R11, RZ, 0x1, !P0 ;  /* 0x00000001ff0b7807 */ /* 0x000fc80004000000 */
[----:B------:R-:W-:-:S04]  /*3550*/  LOP3.LUT R11, R11, 0x1, R14, 0xf8, !PT ;  /* 0x000000010b0b7812 */ /* 0x000fc800078ef80e */
[----:B------:R-:W-:-:S04]  /*3560*/  LOP3.LUT R11, R11, R10, RZ, 0xc0, !PT ;  /* 0x0000000a0b0b7212 */ /* 0x000fc800078ec0ff */
[----:B------:R-:W-:-:S04]  /*3570*/  IADD3 R14, PT, PT, R14, R11, RZ ;  /* 0x0000000b0e0e7210 */ /* 0x000fc80007ffe0ff */
[----:B------:R-:W-:Y:S01]  /*3580*/  LOP3.LUT R9, R14, R9, RZ, 0xfc, !PT ;  /* 0x000000090e097212 */ /* 0x000fe200078efcff */
[----:B------:R-:W-:Y:S06]  /*3590*/  BRA `(.L_x_82) ;  /* 0x0000000000347947 */ /* 0x000fec0003800000 */
.L_x_81:
[----:B------:R-:W-:-:S04]  /*35a0*/  LOP3.LUT R9, R9, 0x80000000, RZ, 0xc0, !PT ;  /* 0x8000000009097812 */ /* 0x000fc800078ec0ff */
[----:B------:R-:W-:Y:S01]  /*35b0*/  LOP3.LUT R9, R9, 0x7f800000, RZ, 0xfc, !PT ;  /* 0x7f80000009097812 */ /* 0x000fe200078efcff */
[----:B------:R-:W-:Y:S06]  /*35c0*/  BRA `(.L_x_82) ;  /* 0x0000000000287947 */ /* 0x000fec0003800000 */
.L_x_80:
[----:B------:R-:W-:Y:S01]  /*35d0*/  IMAD R9, R14, 0x800000, R9 ;  /* 0x008000000e097824 */ /* 0x000fe200078e0209 */
[----:B------:R-:W-:Y:S06]  /*35e0*/  BRA `(.L_x_82) ;  /* 0x0000000000207947 */ /* 0x000fec0003800000 */
.L_x_79:
[----:B------:R-:W-:-:S04]  /*35f0*/  LOP3.LUT R9, R10, 0x80000000, R9, 0x48, !PT ;  /* 0x800000000a097812 */ /* 0x000fc800078e4809 */
[----:B------:R-:W-:Y:S01]  /*3600*/  LOP3.LUT R9, R9, 0x7f800000, RZ, 0xfc, !PT ;  /* 0x7f80000009097812 */ /* 0x000fe200078efcff */
[----:B------:R-:W-:Y:S06]  /*3610*/  BRA `(.L_x_82) ;  /* 0x0000000000147947 */ /* 0x000fec0003800000 */
.L_x_78:
[----:B------:R-:W-:Y:S01]  /*3620*/  LOP3.LUT R9, R10, 0x80000000, R9, 0x48, !PT ;  /* 0x800000000a097812 */ /* 0x000fe200078e4809 */
[----:B------:R-:W-:Y:S06]  /*3630*/  BRA `(.L_x_82) ;  /* 0x00000000000c7947 */ /* 0x000fec0003800000 */
.L_x_77:
[----:B------:R-:W0:Y:S01]  /*3640*/  MUFU.RSQ R9, -QNAN ;  /* 0xffc0000000097908 */ /* 0x000e220000001400 */
[----:B------:R-:W-:Y:S05]  /*3650*/  BRA `(.L_x_82) ;  /* 0x0000000000047947 */ /* 0x000fea0003800000 */
.L_x_76:
[----:B------:R-:W-:-:S07]  /*3660*/  FADD.FTZ R9, R5, R10 ;  /* 0x0000000a05097221 */ /* 0x000fce0000010000 */
.L_x_82:
[----:B------:R-:W-:-:S04]  /*3670*/  HFMA2 R13, -RZ, RZ, 0, 0 ;  /* 0x00000000ff0d7431 */ /* 0x000fc800000001ff */
[----:B0-----:R-:W-:Y:S05]  /*3680*/  RET.REL.NODEC R12 `(_Z10jacobiTestPA3_fPfS0_) ;  /* 0xffffffc80c5c7950 */ /* 0x001fea0003c3ffff */
.L_x_83:
        /* <DEDUP_REMOVED lines=15> */
.L_x_108:


//--------------------- .text._Z14setup_rotationPKfS0_RiPA3_fPf --------------------------
	.section	.text._Z14setup_rotationPKfS0_RiPA3_fPf,"ax",@progbits
	.align	128
        .global         _Z14setup_rotationPKfS0_RiPA3_fPf
        .type           _Z14setup_rotationPKfS0_RiPA3_fPf,@function
        .size           _Z14setup_rotationPKfS0_RiPA3_fPf,(.L_x_114 - _Z14setup_rotationPKfS0_RiPA3_fPf)
        .other          _Z14setup_rotationPKfS0_RiPA3_fPf,@"STO_CUDA_ENTRY STV_DEFAULT"
_Z14setup_rotationPKfS0_RiPA3_fPf:
.text._Z14setup_rotationPKfS0_RiPA3_fPf:
[----:B------:R-:W-:Y:S08]  /*0000*/  LDC R1, c[0x0][0x37c] ;  /* 0x0000df00ff017b82 */ /* 0x000ff00000000800 */
[----:B------:R-:W0:Y:S01]  /*0010*/  LDC.64 R2, c[0x0][0x398] ;  /* 0x0000e600ff027b82 */ /* 0x000e220000000a00 */
[----:B------:R-:W0:Y:S07]  /*0020*/  LDCU.64 UR4, c[0x0][0x358] ;  /* 0x00006b00ff0477ac */ /* 0x000e2e0008000a00 */
[----:B------:R-:W1:Y:S08]  /*0030*/  LDC.64 R4, c[0x0][0x3a0] ;  /* 0x0000e800ff047b82 */ /* 0x000e700000000a00 */
[----:B------:R-:W2:Y:S01]  /*0040*/  LDC.64 R6, c[0x0][0x390] ;  /* 0x0000e400ff067b82 */ /* 0x000ea20000000a00 */
[----:B0-----:R0:W-:Y:S04]  /*0050*/  STG.E desc[UR4][R2.64], RZ ;  /* 0x000000ff02007986 */ /* 0x0011e8000c101904 */
[----:B------:R0:W-:Y:S04]  /*0060*/  STG.E desc[UR4][R2.64+0x4], RZ ;  /* 0x000004ff02007986 */ /* 0x0001e8000c101904 */
[----:B------:R0:W-:Y:S04]  /*0070*/  STG.E desc[UR4][R2.64+0x8], RZ ;  /* 0x000008ff02007986 */ /* 0x0001e8000c101904 */
[----:B------:R0:W-:Y:S04]  /*0080*/  STG.E desc[UR4][R2.64+0xc], RZ ;  /* 0x00000cff02007986 */ /* 0x0001e8000c101904 */
[----:B------:R0:W-:Y:S04]  /*0090*/  STG.E desc[UR4][R2.64+0x10], RZ ;  /* 0x000010ff02007986 */ /* 0x0001e8000c101904 */
[----:B------:R0:W-:Y:S04]  /*00a0*/  STG.E desc[UR4][R2.64+0x14], RZ ;  /* 0x000014ff02007986 */ /* 0x0001e8000c101904 */
[----:B------:R0:W-:Y:S04]  /*00b0*/  STG.E desc[UR4][R2.64+0x18], RZ ;  /* 0x000018ff02007986 */ /* 0x0001e8000c101904 */
[----:B------:R0:W-:Y:S04]  /*00c0*/  STG.E desc[UR4][R2.64+0x1c], RZ ;  /* 0x00001cff02007986 */ /* 0x0001e8000c101904 */
[----:B------:R0:W-:Y:S04]  /*00d0*/  STG.E desc[UR4][R2.64+0x20], RZ ;  /* 0x000020ff02007986 */ /* 0x0001e8000c101904 */
[----:B-1----:R0:W-:Y:S04]  /*00e0*/  STG.E desc[UR4][R4.64], RZ ;  /* 0x000000ff04007986 */ /* 0x0021e8000c101904 */
[----:B--2---:R-:W2:Y:S01]  /*00f0*/  LDG.E R0, desc[UR4][R6.64] ;  /* 0x0000000406007981 */ /* 0x004ea2000c1e1900 */
[----:B------:R-:W-:Y:S01]  /*0100*/  HFMA2 R9, -RZ, RZ, 0, 0 ;  /* 0x00000000ff097431 */ /* 0x000fe200000001ff */
[----:B--2---:R-:W-:-:S13]  /*0110*/  ISETP.GE.AND P0, PT, R0, 0x1, PT ;  /* 0x000000010000780c */ /* 0x004fda0003f06270 */
[----:B0-----:R-:W-:Y:S05]  /*0120*/  @!P0 BRA `(.L_x_84) ;  /* 0x0000000400308947 */ /* 0x001fea0003800000 */
[----:B------:R-:W-:-:S07]  /*0130*/  MOV R0, RZ ;  /* 0x000000ff00007202 */ /* 0x000fce0000000f00 */
.L_x_85:
[----:B------:R-:W0:Y:S01]  /*0140*/  LDC.64 R8, c[0x0][0x380] ;  /* 0x0000e000ff087b82 */ /* 0x000e220000000a00 */
[----:B------:R-:W-:Y:S01]  /*0150*/  LEA R13, R0, R0, 0x1 ;  /* 0x00000000000d7211 */ /* 0x000fe200078e08ff */
[----:B------:R-:W2:Y:S06]  /*0160*/  LDG.E R12, desc[UR4][R4.64] ;  /* 0x00000004040c7981 */ /* 0x000eac000c1e1900 */
[----:B------:R-:W1:Y:S01]  /*0170*/  LDC.64 R10, c[0x0][0x388] ;  /* 0x0000e200ff0a7b82 */ /* 0x000e620000000a00 */
[----:B0-----:R-:W-:-:S05]  /*0180*/  IMAD.WIDE.U32 R8, R13, 0x4, R8 ;  /* 0x000000040d087825 */ /* 0x001fca00078e0008 */
[----:B------:R-:W3:Y:S01]  /*0190*/  LDG.E R14, desc[UR4][R8.64] ;  /* 0x00000004080e7981 */ /* 0x000ee2000c1e1900 */
[----:B-1----:R-:W-:-:S05]  /*01a0*/  IMAD.WIDE.U32 R10, R13, 0x4, R10 ;  /* 0x000000040d0a7825 */ /* 0x002fca00078e000a */
[----:B------:R-:W4:Y:S01]  /*01b0*/  LDG.E R13, desc[UR4][R10.64] ;  /* 0x000000040a0d7981 */ /* 0x000f22000c1e1900 */
[----:B---3--:R-:W-:-:S04]  /*01c0*/  FMUL R14, R14, R14 ;  /* 0x0000000e0e0e7220 */ /* 0x008fc80000400000 */
[----:B----4-:R-:W-:-:S04]  /*01d0*/  FFMA R13, R13, R13, R14 ;  /* 0x0000000d0d0d7223 */ /* 0x010fc8000000000e */
[----:B--2---:R-:W-:-:S05]  /*01e0*/  FADD R13, R12, R13 ;  /* 0x0000000d0c0d7221 */ /* 0x004fca0000000000 */
[----:B------:R0:W-:Y:S04]  /*01f0*/  STG.E desc[UR4][R4.64], R13 ;  /* 0x0000000d04007986 */ /* 0x0001e8000c101904 */
[----:B------:R-:W2:Y:S04]  /*0200*/  LDG.E R14, desc[UR4][R8.64+0x4] ;  /* 0x00000404080e7981 */ /* 0x000ea8000c1e1900 */
[----:B------:R-:W3:Y:S01]  /*0210*/  LDG.E R12, desc[UR4][R10.64+0x4] ;  /* 0x000004040a0c7981 */ /* 0x000ee2000c1e1900 */
[----:B--2---:R-:W-:-:S04]  /*0220*/  FMUL R15, R14, R14 ;  /* 0x0000000e0e0f7220 */ /* 0x004fc80000400000 */
[----:B---3--:R-:W-:-:S04]  /*0230*/  FFMA R12, R12, R12, R15 ;  /* 0x0000000c0c0c7223 */ /* 0x008fc8000000000f */
[----:B------:R-:W-:-:S05]  /*0240*/  FADD R15, R13, R12 ;  /* 0x0000000c0d0f7221 */ /* 0x000fca0000000000 */
[----:B------:R1:W-:Y:S04]  /*0250*/  STG.E desc[UR4][R4.64], R15 ;  /* 0x0000000f04007986 */ /* 0x0003e8000c101904 */
[----:B------:R-:W2:Y:S04]  /*0260*/  LDG.E R14, desc[UR4][R8.64+0x8] ;  /* 0x00000804080e7981 */ /* 0x000ea8000c1e1900 */
[----:B------:R-:W3:Y:S01]  /*0270*/  LDG.E R12, desc[UR4][R10.64+0x8] ;  /* 0x000008040a0c7981 */ /* 0x000ee2000c1e1900 */
[----:B--2---:R-:W-:-:S04]  /*0280*/  FMUL R17, R14, R14 ;  /* 0x0000000e0e117220 */ /* 0x004fc80000400000 */
[----:B---3--:R-:W-:-:S04]  /*0290*/  FFMA R12, R12, R12, R17 ;  /* 0x0000000c0c0c7223 */ /* 0x008fc80000000011 */
[----:B0-----:R-:W-:-:S05]  /*02a0*/  FADD R13, R15, R12 ;  /* 0x0000000c0f0d7221 */ /* 0x001fca0000000000 */
[----:B------:R0:W-:Y:S04]  /*02b0*/  STG.E desc[UR4][R4.64], R13 ;  /* 0x0000000d04007986 */ /* 0x0001e8000c101904 */
[----:B------:R-:W2:Y:S04]  /*02c0*/  LDG.E R12, desc[UR4][R10.64] ;  /* 0x000000040a0c7981 */ /* 0x000ea8000c1e1900 */
[----:B------:R-:W2:Y:S04]  /*02d0*/  LDG.E R17, desc[UR4][R8.64] ;  /* 0x0000000408117981 */ /* 0x000ea8000c1e1900 */
[----:B------:R-:W2:Y:S02]  /*02e0*/  LDG.E R19, desc[UR4][R2.64] ;  /* 0x0000000402137981 */ /* 0x000ea4000c1e1900 */
[----:B--2---:R-:W-:-:S02]  /*02f0*/  FFMA R17, R12, R17, R19 ;  /* 0x000000110c117223 */ /* 0x004fc40000000013 */
[----:B------:R-:W2:Y:S04]  /*0300*/  LDG.E R19, desc[UR4][R2.64+0x4] ;  /* 0x0000040402137981 */ /* 0x000ea8000c1e1900 */
[----:B------:R3:W-:Y:S04]  /*0310*/  STG.E desc[UR4][R2.64], R17 ;  /* 0x0000001102007986 */ /* 0x0007e8000c101904 */
[----:B------:R-:W2:Y:S04]  /*0320*/  LDG.E R12, desc[UR4][R10.64] ;  /* 0x000000040a0c7981 */ /* 0x000ea8000c1e1900 */
[----:B-1----:R-:W2:Y:S02]  /*0330*/  LDG.E R15, desc[UR4][R8.64+0x4] ;  /* 0x00000404080f7981 */ /* 0x002ea4000c1e1900 */
[----:B--2---:R-:W-:-:S02]  /*0340*/  FFMA R15, R12, R15, R19 ;  /* 0x0000000f0c0f7223 */ /* 0x004fc40000000013 */
[----:B------:R-:W2:Y:S04]  /*0350*/  LDG.E R19, desc[UR4][R2.64+0x8] ;  /* 0x0000080402137981 */ /* 0x000ea8000c1e1900 */
[----:B------:R1:W-:Y:S04]  /*0360*/  STG.E desc[UR4][R2.64+0x4], R15 ;  /* 0x0000040f02007986 */ /* 0x0003e8000c101904 */
[----:B------:R-:W2:Y:S04]  /*0370*/  LDG.E R12, desc[UR4][R10.64] ;  /* 0x000000040a0c7981 */ /* 0x000ea8000c1e1900 */
[----:B0-----:R-:W2:Y:S02]  /*0380*/  LDG.E R13, desc[UR4][R8.64+0x8] ;  /* 0x00000804080d7981 */ /* 0x001ea4000c1e1900 */
[----:B--2---:R-:W-:-:S02]  /*0390*/  FFMA R13, R12, R13, R19 ;  /* 0x0000000d0c0d7223 */ /* 0x004fc40000000013 */
[----:B------:R-:W2:Y:S04]  /*03a0*/  LDG.E R19, desc[UR4][R2.64+0xc] ;  /* 0x00000c0402137981 */ /* 0x000ea8000c1e1900 */
[----:B------:R0:W-:Y:S04]  /*03b0*/  STG.E desc[UR4][R2.64+0x8], R13 ;  /* 0x0000080d02007986 */ /* 0x0001e8000c101904 */
[----:B------:R-:W2:Y:S04]  /*03c0*/  LDG.E R12, desc[UR4][R10.64+0x4] ;  /* 0x000004040a0c7981 */ /* 0x000ea8000c1e1900 */
[----:B---3--:R-:W2:Y:S02]  /*03d0*/  LDG.E R17, desc[UR4][R8.64] ;  /* 0x0000000408117981 */ /* 0x008ea4000c1e1900 */
        /* <DEDUP_REMOVED lines=25> */
[----:B--2---:R-:W-:-:S05]  /*0570*/  FFMA R13, R12, R13, R19 ;  /* 0x0000000d0c0d7223 */ /* 0x004fca0000000013 */
[----:B------:R3:W-:Y:S04]  /*0580*/  STG.E desc[UR4][R2.64+0x20], R13 ;  /* 0x0000200d02007986 */ /* 0x0007e8000c101904 */
[----:B------:R-:W2:Y:S01]  /*0590*/  LDG.E R19, desc[UR4][R6.64] ;  /* 0x0000000406137981 */ /* 0x000ea2000c1e1900 */
[----:B------:R-:W-:-:S04]  /*05a0*/  IADD3 R0, PT, PT, R0, 0x1, RZ ;  /* 0x0000000100007810 */ /* 0x000fc80007ffe0ff */
[----:B--2---:R-:W-:-:S13]  /*05b0*/  ISETP.GE.AND P0, PT, R0, R19, PT ;  /* 0x000000130000720c */ /* 0x004fda0003f06270 */
[----:B---3--:R-:W-:Y:S05]  /*05c0*/  @!P0 BRA `(.L_x_85) ;  /* 0xfffffff800dc8947 */ /* 0x008fea000383ffff */
[----:B------:R-:W2:Y:S02]  /*05d0*/  LDG.E R9, desc[UR4][R4.64] ;  /* 0x0000000404097981 */ /* 0x000ea4000c1e1900 */
[----:B--2---:R-:W-:-:S07]  /*05e0*/  FMUL R9, R9, 0.5 ;  /* 0x3f00000009097820 */ /* 0x004fce0000400000 */
.L_x_84:
[----:B------:R-:W-:Y:S01]  /*05f0*/  STG.E desc[UR4][R4.64], R9 ;  /* 0x0000000904007986 */ /* 0x000fe2000c101904 */
[----:B------:R-:W-:Y:S05]  /*0600*/  EXIT ;  /* 0x000000000000794d */ /* 0x000fea0003800000 */
.L_x_86:
        /* <DEDUP_REMOVED lines=15> */
.L_x_114:


//--------------------- .text._Z3dotPfS_S_        --------------------------
	.section	.text._Z3dotPfS_S_,"ax",@progbits
	.align	128
        .global         _Z3dotPfS_S_
        .type           _Z3dotPfS_S_,@function
        .size           _Z3dotPfS_S_,(.L_x_115 - _Z3dotPfS_S_)
        .other          _Z3dotPfS_S_,@"STO_CUDA_ENTRY STV_DEFAULT"
_Z3dotPfS_S_:
.text._Z3dotPfS_S_:
[----:B------:R-:W-:Y:S08]  /*0000*/  LDC R1, c[0x0][0x37c] ;  /* 0x0000df00ff017b82 */ /* 0x000ff00000000800 */
[----:B------:R-:W0:Y:S01]  /*0010*/  LDC.64 R2, c[0x0][0x380] ;  /* 0x0000e000ff027b82 */ /* 0x000e220000000a00 */
[----:B------:R-:W0:Y:S07]  /*0020*/  LDCU.64 UR4, c[0x0][0x358] ;  /* 0x00006b00ff0477ac */ /* 0x000e2e0008000a00 */
[----:B------:R-:W1:Y:S01]  /*0030*/  LDC.64 R4, c[0x0][0x388] ;  /* 0x0000e200ff047b82 */ /* 0x000e620000000a00 */
[----:B0-----:R-:W2:Y:S04]  /*0040*/  LDG.E R8, desc[UR4][R2.64+0x4] ;  /* 0x0000040402087981 */ /* 0x001ea8000c1e1900 */
[----:B------:R-:W3:Y:S04]  /*0050*/  LDG.E R0, desc[UR4][R2.64] ;  /* 0x0000000402007981 */ /* 0x000ee8000c1e1900 */
[----:B-1----:R-:W2:Y:S04]  /*0060*/  LDG.E R11, desc[UR4][R4.64+0x4] ;  /* 0x00000404040b7981 */ /* 0x002ea8000c1e1900 */
[----:B------:R-:W3:Y:S04]  /*0070*/  LDG.E R9, desc[UR4][R4.64] ;  /* 0x0000000404097981 */ /* 0x000ee8000c1e1900 */
[----:B------:R-:W4:Y:S04]  /*0080*/  LDG.E R13, desc[UR4][R2.64+0x8] ;  /* 0x00000804020d7981 */ /* 0x000f28000c1e1900 */
[----:B------:R-:W4:Y:S01]  /*0090*/  LDG.E R10, desc[UR4][R4.64+0x8] ;  /* 0x00000804040a7981 */ /* 0x000f22000c1e1900 */
[----:B------:R-:W0:Y:S01]  /*00a0*/  LDC.64 R6, c[0x0][0x390] ;  /* 0x0000e400ff067b82 */ /* 0x000e220000000a00 */
[----:B--2---:R-:W-:-:S04]  /*00b0*/  FMUL R11, R8, R11 ;  /* 0x0000000b080b7220 */ /* 0x004fc80000400000 */
[----:B---3--:R-:W-:-:S04]  /*00c0*/  FFMA R0, R0, R9, R11 ;  /* 0x0000000900007223 */ /* 0x008fc8000000000b */
[----:B----4-:R-:W-:-:S05]  /*00d0*/  FFMA R13, R13, R10, R0 ;  /* 0x0000000a0d0d7223 */ /* 0x010fca0000000000 */
[----:B0-----:R-:W-:Y:S01]  /*00e0*/  STG.E desc[UR4][R6.64], R13 ;  /* 0x0000000d06007986 */ /* 0x001fe2000c101904 */
[----:B------:R-:W-:Y:S05]  /*00f0*/  EXIT ;  /* 0x000000000000794d */ /* 0x000fea0003800000 */
.L_x_87:
        /* <DEDUP_REMOVED lines=16> */
.L_x_115:


//--------------------- .text._Z5crossPfS_S_      --------------------------
	.section	.text._Z5crossPfS_S_,"ax",@progbits
	.align	128
        .global         _Z5crossPfS_S_
        .type           _Z5crossPfS_S_,@function
        .size           _Z5crossPfS_S_,(.L_x_116 - _Z5crossPfS_S_)
        .other          _Z5crossPfS_S_,@"STO_CUDA_ENTRY STV_DEFAULT"
_Z5crossPfS_S_:
.text._Z5crossPfS_S_:
[----:B------:R-:W-:Y:S08]  /*0000*/  LDC R1, c[0x0][0x37c] ;  /* 0x0000df00ff017b82 */ /* 0x000ff00000000800 */
[----:B------:R-:W0:Y:S01]  /*0010*/  LDC.64 R6, c[0x0][0x388] ;  /* 0x0000e200ff067b82 */ /* 0x000e220000000a00 */
[----:B------:R-:W0:Y:S07]  /*0020*/  LDCU.64 UR4, c[0x0][0x358] ;  /* 0x00006b00ff0477ac */ /* 0x000e2e0008000a00 */
[----:B------:R-:W1:Y:S01]  /*0030*/  LDC.64 R4, c[0x0][0x390] ;  /* 0x0000e400ff047b82 */ /* 0x000e620000000a00 */
[----:B0-----:R-:W2:Y:S04]  /*0040*/  LDG.E R8, desc[UR4][R6.64+0x8] ;  /* 0x0000080406087981 */ /* 0x001ea8000c1e1900 */
[----:B------:R-:W3:Y:S04]  /*0050*/  LDG.E R0, desc[UR4][R6.64+0x4] ;  /* 0x0000040406007981 */ /* 0x000ee8000c1e1900 */
[----:B-1----:R-:W2:Y:S04]  /*0060*/  LDG.E R11, desc[UR4][R4.64+0x4] ;  /* 0x00000404040b7981 */ /* 0x002ea8000c1e1900 */
[----:B------:R-:W3:Y:S01]  /*0070*/  LDG.E R9, desc[UR4][R4.64+0x8] ;  /* 0x0000080404097981 */ /* 0x000ee2000c1e1900 */
[----:B------:R-:W0:Y:S01]  /*0080*/  LDC.64 R2, c[0x0][0x380] ;  /* 0x0000e000ff027b82 */ /* 0x000e220000000a00 */
[----:B--2---:R-:W-:-:S04]  /*0090*/  FMUL R11, R8, R11 ;  /* 0x0000000b080b7220 */ /* 0x004fc80000400000 */
[----:B---3--:R-:W-:-:S05]  /*00a0*/  FFMA R9, R0, R9, -R11 ;  /* 0x0000000900097223 */ /* 0x008fca000000080b */
[----:B0-----:R0:W-:Y:S04]  /*00b0*/  STG.E desc[UR4][R2.64], R9 ;  /* 0x0000000902007986 */ /* 0x0011e8000c101904 */
[----:B------:R-:W2:Y:S04]  /*00c0*/  LDG.E R8, desc[UR4][R6.64] ;  /* 0x0000000406087981 */ /* 0x000ea8000c1e1900 */
[----:B------:R-:W2:Y:S04]  /*00d0*/  LDG.E R13, desc[UR4][R4.64+0x8] ;  /* 0x00000804040d7981 */ /* 0x000ea8000c1e1900 */
[----:B------:R-:W3:Y:S04]  /*00e0*/  LDG.E R0, desc[UR4][R6.64+0x8] ;  /* 0x0000080406007981 */ /* 0x000ee8000c1e1900 */
[----:B------:R-:W3:Y:S01]  /*00f0*/  LDG.E R11, desc[UR4][R4.64] ;  /* 0x00000004040b7981 */ /* 0x000ee2000c1e1900 */
[----:B--2---:R-:W-:-:S04]  /*0100*/  FMUL R13, R8, R13 ;  /* 0x0000000d080d7220 */ /* 0x004fc80000400000 */
[----:B---3--:R-:W-:-:S05]  /*0110*/  FFMA R11, R0, R11, -R13 ;  /* 0x0000000b000b7223 */ /* 0x008fca000000080d */
[----:B------:R-:W-:Y:S04]  /*0120*/  STG.E desc[UR4][R2.64+0x4], R11 ;  /* 0x0000040b02007986 */ /* 0x000fe8000c101904 */
[----:B------:R-:W2:Y:S04]  /*0130*/  LDG.E R8, desc[UR4][R6.64+0x4] ;  /* 0x0000040406087981 */ /* 0x000ea8000c1e1900 */
[----:B------:R-:W2:Y:S04]  /*0140*/  LDG.E R13, desc[UR4][R4.64] ;  /* 0x00000004040d7981 */ /* 0x000ea8000c1e1900 */
[----:B------:R-:W3:Y:S04]  /*0150*/  LDG.E R0, desc[UR4][R6.64] ;  /* 0x0000000406007981 */ /* 0x000ee8000c1e1900 */
[----:B0-----:R-:W3:Y:S01]  /*0160*/  LDG.E R9, desc[UR4][R4.64+0x4] ;  /* 0x0000040404097981 */ /* 0x001ee2000c1e1900 */
[----:B--2---:R-:W-:-:S04]  /*0170*/  FMUL R13, R8, R13 ;  /* 0x0000000d080d7220 */ /* 0x004fc80000400000 */
[----:B---3--:R-:W-:-:S05]  /*0180*/  FFMA R9, R0, R9, -R13 ;  /* 0x0000000900097223 */ /* 0x008fca000000080d */
[----:B------:R-:W-:Y:S01]  /*0190*/  STG.E desc[UR4][R2.64+0x8], R9 ;  /* 0x0000080902007986 */ /* 0x000fe2000c101904 */
[----:B------:R-:W-:Y:S05]  /*01a0*/  EXIT ;  /* 0x000000000000794d */ /* 0x000fea0003800000 */
.L_x_88:
        /* <DEDUP_REMOVED lines=13> */
.L_x_116:


//--------------------- .text._Z9normalizePf      --------------------------
	.section	.text._Z9normalizePf,"ax",@progbits
	.align	128
        .global         _Z9normalizePf
        .type           _Z9normalizePf,@function
        .size           _Z9normalizePf,(.L_x_110 - _Z9normalizePf)
        .other          _Z9normalizePf,@"STO_CUDA_ENTRY STV_DEFAULT"
_Z9normalizePf:
.text._Z9normalizePf:
[----:B------:R-:W-:Y:S08]  /*0000*/  LDC R1, c[0x0][0x37c] ;  /* 0x0000df00ff017b82 */ /* 0x000ff00000000800 */
[----:B------:R-:W0:Y:S01]  /*0010*/  LDC.64 R4, c[0x0][0x380] ;  /* 0x0000e000ff047b82 */ /* 0x000e220000000a00 */
[----:B------:R-:W0:Y:S02]  /*0020*/  LDCU.64 UR4, c[0x0][0x358] ;  /* 0x00006b00ff0477ac */ /* 0x000e240008000a00 */
[----:B0-----:R-:W2:Y:S04]  /*0030*/  LDG.E R0, desc[UR4][R4.64+0x4] ;  /* 0x0000040404007981 */ /* 0x001ea8000c1e1900 */
[----:B------:R-:W3:Y:S04]  /*0040*/  LDG.E R3, desc[UR4][R4.64] ;  /* 0x0000000404037981 */ /* 0x000ee8000c1e1900 */
[----:B------:R-:W4:Y:S01]  /*0050*/  LDG.E R2, desc[UR4][R4.64+0x8] ;  /* 0x0000080404027981 */ /* 0x000f22000c1e1900 */
[----:B--2---:R-:W-:-:S04]  /*0060*/  FMUL R6, R0, R0 ;  /* 0x0000000000067220 */ /* 0x004fc80000400000 */
[----:B---3--:R-:W-:-:S04]  /*0070*/  FFMA R7, R3, R3, R6 ;  /* 0x0000000303077223 */ /* 0x008fc80000000006 */
[----:B----4-:R-:W-:-:S04]  /*0080*/  FFMA R7, R2, R2, R7 ;  /* 0x0000000202077223 */ /* 0x010fc80000000007 */
[----:B------:R-:W-:Y:S01]  /*0090*/  VIADD R8, R7, 0xf3000000 ;  /* 0xf300000007087836 */ /* 0x000fe20000000000 */
[----:B------:R0:W1:Y:S04]  /*00a0*/  MUFU.RSQ R6, R7 ;  /* 0x0000000700067308 */ /* 0x0000680000001400 */
[----:B------:R-:W-:-:S13]  /*00b0*/  ISETP.GT.U32.AND P0, PT, R8, 0x727fffff, PT ;  /* 0x727fffff0800780c */ /* 0x000fda0003f04070 */
[----:B01----:R-:W-:Y:S05]  /*00c0*/  @!P0 BRA `(.L_x_89) ;  /* 0x0000000000108947 */ /* 0x003fea0003800000 */
[----:B------:R-:W-:-:S07]  /*00d0*/  MOV R8, 0xf0 ;  /* 0x000000f000087802 */ /* 0x000fce0000000f00 */
[----:B------:R-:W-:Y:S05]  /*00e0*/  CALL.REL.NOINC `($__internal_5_$__cuda_sm20_sqrt_rn_f32_slowpath) ;  /* 0x0000000000bc7944 */ /* 0x000fea0003c00000 */
[----:B------:R-:W-:Y:S01]  /*00f0*/  IMAD.MOV.U32 R4, RZ, RZ, R7 ;  /* 0x000000ffff047224 */ /* 0x000fe200078e0007 */
[----:B------:R-:W-:Y:S06]  /*0100*/  BRA `(.L_x_90) ;  /* 0x0000000000107947 */ /* 0x000fec0003800000 */
.L_x_89:
[----:B------:R-:W-:Y:S01]  /*0110*/  FMUL.FTZ R4, R7, R6 ;  /* 0x0000000607047220 */ /* 0x000fe20000410000 */
[----:B------:R-:W-:-:S03]  /*0120*/  FMUL.FTZ R6, R6, 0.5 ;  /* 0x3f00000006067820 */ /* 0x000fc60000410000 */
[----:B------:R-:W-:-:S04]  /*0130*/  FFMA R7, -R4, R4, R7 ;  /* 0x0000000404077223 */ /* 0x000fc80000000107 */
[----:B------:R-:W-:-:S07]  /*0140*/  FFMA R4, R7, R6, R4 ;  /* 0x0000000607047223 */ /* 0x000fce0000000004 */
.L_x_90:
[----:B------:R-:W0:Y:S08]  /*0150*/  MUFU.RCP R5, R4 ;  /* 0x0000000400057308 */ /* 0x000e300000001000 */
[----:B------:R-:W1:Y:S01]  /*0160*/  FCHK P0, R3, R4 ;  /* 0x0000000403007302 */ /* 0x000e620000000000 */
[----:B0-----:R-:W-:-:S04]  /*0170*/  FFMA R6, R5, -R4, 1 ;  /* 0x3f80000005067423 */ /* 0x001fc80000000804 */
[----:B------:R-:W-:-:S04]  /*0180*/  FFMA R6, R5, R6, R5 ;  /* 0x0000000605067223 */ /* 0x000fc80000000005 */
[----:B------:R-:W-:-:S04]  /*0190*/  FFMA R5, R3, R6, RZ ;  /* 0x0000000603057223 */ /* 0x000fc800000000ff */
[----:B------:R-:W-:-:S04]  /*01a0*/  FFMA R7, R5, -R4, R3 ;  /* 0x8000000405077223 */ /* 0x000fc80000000003 */
[----:B------:R-:W-:Y:S01]  /*01b0*/  FFMA R5, R6, R7, R5 ;  /* 0x0000000706057223 */ /* 0x000fe20000000005 */
[----:B-1----:R-:W-:Y:S06]  /*01c0*/  @!P0 BRA `(.L_x_91) ;  /* 0x00000000000c8947 */ /* 0x002fec0003800000 */
[----:B------:R-:W-:-:S07]  /*01d0*/  MOV R6, 0x1f0 ;  /* 0x000001f000067802 */ /* 0x000fce0000000f00 */
[----:B------:R-:W-:Y:S05]  /*01e0*/  CALL.REL.NOINC `($__internal_6_$__cuda_sm3x_div_rn_noftz_f32_slowpath) ;  /* 0x0000000000d87944 */ /* 0x000fea0003c00000 */
[----:B------:R-:W-:-:S07]  /*01f0*/  IMAD.MOV.U32 R5, RZ, RZ, R3 ;  /* 0x000000ffff057224 */ /* 0x000fce00078e0003 */
.L_x_91:
[----:B------:R-:W0:Y:S01]  /*0200*/  LDC.64 R6, c[0x0][0x380] ;  /* 0x0000e000ff067b82 */ /* 0x000e220000000a00 */
[----:B------:R-:W1:Y:S08]  /*0210*/  MUFU.RCP R3, R4 ;  /* 0x0000000400037308 */ /* 0x000e700000001000 */
[----:B------:R-:W2:Y:S01]  /*0220*/  FCHK P0, R0, R4 ;  /* 0x0000000400007302 */ /* 0x000ea20000000000 */
[----:B-1----:R-:W-:-:S04]  /*0230*/  FFMA R8, R3, -R4, 1 ;  /* 0x3f80000003087423 */ /* 0x002fc80000000804 */
[----:B------:R-:W-:Y:S01]  /*0240*/  FFMA R10, R3, R8, R3 ;  /* 0x00000008030a7223 */ /* 0x000fe20000000003 */
[----:B0-----:R0:W-:Y:S03]  /*0250*/  STG.E desc[UR4][R6.64], R5 ;  /* 0x0000000506007986 */ /* 0x0011e6000c101904 */
[----:B------:R-:W-:-:S04]  /*0260*/  FFMA R3, R0, R10, RZ ;  /* 0x0000000a00037223 */ /* 0x000fc800000000ff */
[----:B------:R-:W-:-:S04]  /*0270*/  FFMA R8, R3, -R4, R0 ;  /* 0x8000000403087223 */ /* 0x000fc80000000000 */
[----:B------:R-:W-:Y:S01]  /*0280*/  FFMA R3, R10, R8, R3 ;  /* 0x000000080a037223 */ /* 0x000fe20000000003 */
[----:B--2---:R-:W-:Y:S06]  /*0290*/  @!P0 BRA `(.L_x_92) ;  /* 0x00000000000c8947 */ /* 0x004fec0003800000 */
[----:B------:R-:W-:Y:S02]  /*02a0*/  MOV R3, R0 ;  /* 0x0000000000037202 */ /* 0x000fe40000000f00 */
[----:B0-----:R-:W-:-:S07]  /*02b0*/  MOV R6, 0x2d0 ;  /* 0x000002d000067802 */ /* 0x001fce0000000f00 */
[----:B------:R-:W-:Y:S05]  /*02c0*/  CALL.REL.NOINC `($__internal_6_$__cuda_sm3x_div_rn_noftz_f32_slowpath) ;  /* 0x0000000000a07944 */ /* 0x000fea0003c00000 */
.L_x_92:
[----:B0-----:R-:W0:Y:S01]  /*02d0*/  LDC.64 R6, c[0x0][0x380] ;  /* 0x0000e000ff067b82 */ /* 0x001e220000000a00 */
        /* <DEDUP_REMOVED lines=9> */
[----:B0-----:R-:W-:Y:S01]  /*0370*/  IMAD.MOV.U32 R3, RZ, RZ, R2 ;  /* 0x000000ffff037224 */ /* 0x001fe200078e0002 */
[----:B------:R-:W-:-:S07]  /*0380*/  MOV R6, 0x3a0 ;  /* 0x000003a000067802 */ /* 0x000fce0000000f00 */
[----:B------:R-:W-:Y:S05]  /*0390*/  CALL.REL.NOINC `($__internal_6_$__cuda_sm3x_div_rn_noftz_f32_slowpath) ;  /* 0x00000000006c7944 */ /* 0x000fea0003c00000 */
[----:B------:R-:W-:-:S07]  /*03a0*/  IMAD.MOV.U32 R5, RZ, RZ, R3 ;  /* 0x000000ffff057224 */ /* 0x000fce00078e0003 */
.L_x_93:
[----:B0-----:R-:W0:Y:S02]  /*03b0*/  LDC.64 R2, c[0x0][0x380] ;  /* 0x0000e000ff027b82 */ /* 0x001e240000000a00 */
[----:B0-----:R-:W-:Y:S01]  /*03c0*/  STG.E desc[UR4][R2.64+0x8], R5 ;  /* 0x0000080502007986 */ /* 0x001fe2000c101904 */
[----:B------:R-:W-:Y:S05]  /*03d0*/  EXIT ;  /* 0x000000000000794d */ /* 0x000fea0003800000 */
        .weak           $__internal_5_$__cuda_sm20_sqrt_rn_f32_slowpath
        .type           $__internal_5_$__cuda_sm20_sqrt_rn_f32_slowpath,@function
        .size           $__internal_5_$__cuda_sm20_sqrt_rn_f32_slowpath,($__internal_6_$__cuda_sm3x_div_rn_noftz_f32_slowpath - $__internal_5_$__cuda_sm20_sqrt_rn_f32_slowpath)
$__internal_5_$__cuda_sm20_sqrt_rn_f32_slowpath:
[----:B------:R-:W-:-:S13]  /*03e0*/  LOP3.LUT P0, RZ, R7, 0x7fffffff, RZ, 0xc0, !PT ;  /* 0x7fffffff07ff7812 */ /* 0x000fda000780c0ff */
[----:B------:R-:W-:Y:S05]  /*03f0*/  @!P0 BRA `(.L_x_94) ;  /* 0x0000000000488947 */ /* 0x000fea0003800000 */
[----:B------:R-:W-:Y:S02]  /*0400*/  FSETP.GEU.FTZ.AND P0, PT, R7, RZ, PT ;  /* 0x000000ff0700720b */ /* 0x000fe40003f1e000 */
[----:B------:R-:W-:-:S11]  /*0410*/  MOV R4, R7 ;  /* 0x0000000700047202 */ /* 0x000fd60000000f00 */
[----:B------:R-:W-:Y:S01]  /*0420*/  @!P0 IMAD.MOV.U32 R7, RZ, RZ, 0x7fffffff ;  /* 0x7fffffffff078424 */ /* 0x000fe200078e00ff */
[----:B------:R-:W-:Y:S06]  /*0430*/  @!P0 BRA `(.L_x_94) ;  /* 0x0000000000388947 */ /* 0x000fec0003800000 */
[----:B------:R-:W-:-:S13]  /*0440*/  FSETP.GTU.FTZ.AND P0, PT, |R4|, +INF , PT ;  /* 0x7f8000000400780b */ /* 0x000fda0003f1c200 */
[----:B------:R-:W-:Y:S01]  /*0450*/  @P0 FADD.FTZ R7, R4, 1 ;  /* 0x3f80000004070421 */ /* 0x000fe20000010000 */
[----:B------:R-:W-:Y:S06]  /*0460*/  @P0 BRA `(.L_x_94) ;  /* 0x00000000002c0947 */ /* 0x000fec0003800000 */
[----:B------:R-:W-:-:S13]  /*0470*/  FSETP.NEU.FTZ.AND P0, PT, |R4|, +INF , PT ;  /* 0x7f8000000400780b */ /* 0x000fda0003f1d200 */
[----:B------:R-:W-:Y:S01]  /*0480*/  @!P0 IMAD.MOV.U32 R7, RZ, RZ, R4 ;  /* 0x000000ffff078224 */ /* 0x000fe200078e0004 */
        /* <DEDUP_REMOVED lines=9> */
.L_x_94:
[----:B------:R-:W-:Y:S01]  /*0520*/  MOV R4, R8 ;  /* 0x0000000800047202 */ /* 0x000fe20000000f00 */
[----:B------:R-:W-:-:S04]  /*0530*/  IMAD.MOV.U32 R5, RZ, RZ, 0x0 ;  /* 0x00000000ff057424 */ /* 0x000fc800078e00ff */
[----:B------:R-:W-:Y:S05]  /*0540*/  RET.REL.NODEC R4 `(_Z9normalizePf) ;  /* 0xfffffff804ac7950 */ /* 0x000fea0003c3ffff */
        .weak           $__internal_6_$__cuda_sm3x_div_rn_noftz_f32_slowpath
        .type           $__internal_6_$__cuda_sm3x_div_rn_noftz_f32_slowpath,@function
        .size           $__internal_6_$__cuda_sm3x_div_rn_noftz_f32_slowpath,(.L_x_110 - $__internal_6_$__cuda_sm3x_div_rn_noftz_f32_slowpath)
$__internal_6_$__cuda_sm3x_div_rn_noftz_f32_slowpath:
[--C-:B------:R-:W-:Y:S01]  /*0550*/  SHF.R.U32.HI R7, RZ, 0x17, R4.reuse ;  /* 0x00000017ff077819 */ /* 0x100fe20000011604 */
[----:B------:R-:W-:Y:S01]  /*0560*/  IMAD.MOV.U32 R8, RZ, RZ, R4 ;  /* 0x000000ffff087224 */ /* 0x000fe200078e0004 */
[----:B------:R-:W-:Y:S02]  /*0570*/  SHF.R.U32.HI R5, RZ, 0x17, R3 ;  /* 0x00000017ff057819 */ /* 0x000fe40000011603 */
[----:B------:R-:W-:Y:S02]  /*0580*/  LOP3.LUT R13, R7, 0xff, RZ, 0xc0, !PT ;  /* 0x000000ff070d7812 */ /* 0x000fe400078ec0ff */
[----:B------:R-:W-:-:S03]  /*0590*/  LOP3.LUT R11, R5, 0xff, RZ, 0xc0, !PT ;  /* 0x000000ff050b7812 */ /* 0x000fc600078ec0ff */
[----:B------:R-:W-:Y:S01]  /*05a0*/  VIADD R9, R13, 0xffffffff ;  /* 0xffffffff0d097836 */ /* 0x000fe20000000000 */
[----:B------:R-:W-:-:S04]  /*05b0*/  IADD3 R7, PT, PT, R11, -0x1, RZ ;  /* 0xffffffff0b077810 */ /* 0x000fc80007ffe0ff */
        /* <DEDUP_REMOVED lines=25> */
[----:B------:R-:W-:Y:S01]  /*0750*/  @!P1 FFMA R8, R4, 1.84467440737095516160e+19, RZ ;  /* 0x5f80000004089823 */ /* 0x000fe200000000ff */
[----:B------:R-:W-:-:S07]  /*0760*/  @!P1 VIADD R5, R5, 0x40 ;  /* 0x0000004005059836 */ /* 0x000fce0000000000 */
.L_x_95:
[----:B------:R-:W-:-:S04]  /*0770*/  LEA R7, R13, 0xc0800000, 0x17 ;  /* 0xc08000000d077811 */ /* 0x000fc800078eb8ff */
[----:B------:R-:W-:Y:S01]  /*0780*/  IADD3 R7, PT, PT, -R7, R8, RZ ;  /* 0x0000000807077210 */ /* 0x000fe20007ffe1ff */
[----:B------:R-:W-:-:S03]  /*0790*/  VIADD R8, R11, 0xffffff81 ;  /* 0xffffff810b087836 */ /* 0x000fc60000000000 */
[----:B------:R-:W0:Y:S01]  /*07a0*/  MUFU.RCP R9, R7 ;  /* 0x0000000700097308 */ /* 0x000e220000001000 */
[----:B------:R-:W-:Y:S01]  /*07b0*/  FADD.FTZ R10, -R7, -RZ ;  /* 0x800000ff070a7221 */ /* 0x000fe20000010100 */
[C---:B------:R-:W-:Y:S01]  /*07c0*/  IMAD R3, R8.reuse, -0x800000, R3 ;  /* 0xff80000008037824 */ /* 0x040fe200078e0203 */
[----:B------:R-:W-:-:S05]  /*07d0*/  IADD3 R8, PT, PT, R8, 0x7f, -R13 ;  /* 0x0000007f08087810 */ /* 0x000fca0007ffe80d */
        /* <DEDUP_REMOVED lines=22> */
[CCC-:B------:R-:W-:Y:S01]  /*0940*/  FFMA.RM R8, R14.reuse, R10.reuse, R9.reuse ;  /* 0x0000000a0e087223 */ /* 0x1c0fe20000004009 */
[C---:B------:R-:W-:Y:S02]  /*0950*/  ISETP.NE.AND P2, PT, R11.reuse, RZ, PT ;  /* 0x000000ff0b00720c */ /* 0x040fe40003f45270 */
[----:B------:R-:W-:Y:S02]  /*0960*/  ISETP.NE.AND P1, PT, R11, RZ, PT ;  /* 0x000000ff0b00720c */ /* 0x000fe40003f25270 */
[----:B------:R-:W-:Y:S01]  /*0970*/  LOP3.LUT R7, R5, 0x7fffff, RZ, 0xc0, !PT ;  /* 0x007fffff05077812 */ /* 0x000fe200078ec0ff */
[----:B------:R-:W-:Y:S01]  /*0980*/  FFMA.RP R5, R14, R10, R9 ;  /* 0x0000000a0e057223 */ /* 0x000fe20000008009 */
[C---:B------:R-:W-:Y:S01]  /*0990*/  VIADD R10, R11.reuse, 0x20 ;  /* 0x000000200b0a7836 */ /* 0x040fe20000000000 */
[----:B------:R-:W-:Y:S02]  /*09a0*/  IADD3 R9, PT, PT, -R11, RZ, RZ ;  /* 0x000000ff0b097210 */ /* 0x000fe40007ffe1ff */
        /* <DEDUP_REMOVED lines=10> */
[----:B------:R-:W-:-:S05]  /*0a50*/  LOP3.LUT R5, R5, R8, RZ, 0xc0, !PT ;  /* 0x0000000805057212 */ /* 0x000fca00078ec0ff */
[----:B------:R-:W-:-:S05]  /*0a60*/  IMAD.IADD R10, R10, 0x1, R5 ;  /* 0x000000010a0a7824 */ /* 0x000fca00078e0205 */
[----:B------:R-:W-:Y:S01]  /*0a70*/  LOP3.LUT R3, R10, R3, RZ, 0xfc, !PT ;  /* 0x000000030a037212 */ /* 0x000fe200078efcff */
[----:B------:R-:W-:Y:S06]  /*0a80*/  BRA `(.L_x_102) ;  /* 0x0000000000347947 */ /* 0x000fec0003800000 */
.L_x_101:
[----:B------:R-:W-:-:S04]  /*0a90*/  LOP3.LUT R3, R3, 0x80000000, RZ, 0xc0, !PT ;  /* 0x8000000003037812 */ /* 0x000fc800078ec0ff */
[----:B------:R-:W-:Y:S01]  /*0aa0*/  LOP3.LUT R3, R3, 0x7f800000, RZ, 0xfc, !PT ;  /* 0x7f80000003037812 */ /* 0x000fe200078efcff */
[----:B------:R-:W-:Y:S06]  /*0ab0*/  BRA `(.L_x_102) ;  /* 0x0000000000287947 */ /* 0x000fec0003800000 */
.L_x_100:
[----:B------:R-:W-:Y:S01]  /*0ac0*/  IMAD R3, R8, 0x800000, R3 ;  /* 0x0080000008037824 */ /* 0x000fe200078e0203 */
[----:B------:R-:W-:Y:S06]  /*0ad0*/  BRA `(.L_x_102) ;  /* 0x0000000000207947 */ /* 0x000fec0003800000 */
.L_x_99:
[----:B------:R-:W-:-:S04]  /*0ae0*/  LOP3.LUT R3, R8, 0x80000000, R3, 0x48, !PT ;  /* 0x8000000008037812 */ /* 0x000fc800078e4803 */
[----:B------:R-:W-:Y:S01]  /*0af0*/  LOP3.LUT R3, R3, 0x7f800000, RZ, 0xfc, !PT ;  /* 0x7f80000003037812 */ /* 0x000fe200078efcff */
[----:B------:R-:W-:Y:S06]  /*0b00*/  BRA `(.L_x_102) ;  /* 0x0000000000147947 */ /* 0x000fec0003800000 */
.L_x_98:
[----:B------:R-:W-:Y:S01]  /*0b10*/  LOP3.LUT R3, R8, 0x80000000, R3, 0x48, !PT ;  /* 0x8000000008037812 */ /* 0x000fe200078e4803 */
[----:B------:R-:W-:Y:S06]  /*0b20*/  BRA `(.L_x_102) ;  /* 0x00000000000c7947 */ /* 0x000fec0003800000 */
.L_x_97:
[----:B------:R-:W0:Y:S01]  /*0b30*/  MUFU.RSQ R3, -QNAN ;  /* 0xffc0000000037908 */ /* 0x000e220000001400 */
[----:B------:R-:W-:Y:S05]  /*0b40*/  BRA `(.L_x_102) ;  /* 0x0000000000047947 */ /* 0x000fea0003800000 */
.L_x_96:
[----:B------:R-:W-:-:S07]  /*0b50*/  FADD.FTZ R3, R3, R4 ;  /* 0x0000000403037221 */ /* 0x000fce0000010000 */
.L_x_102:
[----:B------:R-:W-:-:S04]  /*0b60*/  HFMA2 R7, -RZ, RZ, 0, 0 ;  /* 0x00000000ff077431 */ /* 0x000fc800000001ff */
[----:B0-----:R-:W-:Y:S05]  /*0b70*/  RET.REL.NODEC R6 `(_Z9normalizePf) ;  /* 0xfffffff406207950 */ /* 0x001fea0003c3ffff */
.L_x_103:
        /* <DEDUP_REMOVED lines=16> */
.L_x_110:


//--------------------- .nv.global.init           --------------------------
	.section	.nv.global.init,"aw",@progbits
.nv.global.init:
	.type		$str,@object
	.size		$str,(.L_0 - $str)
$str:
        /*0000*/ 	.byte	0x54, 0x6f, 0x6f, 0x20, 0x6d, 0x61, 0x6e, 0x79, 0x20, 0x69, 0x74, 0x65, 0x72, 0x61, 0x74, 0x69
        /*0010*/ 	.byte	0x6f, 0x6e, 0x73, 0x20, 0x69, 0x6e, 0x20, 0x6a, 0x61, 0x63, 0x6f, 0x62, 0x69, 0x33, 0x0a, 0x00
.L_0:


//--------------------- .nv.shared.reserved.0     --------------------------
	.section	.nv.shared.reserved.0,"aw",@nobits
	.weak		__nv_reservedSMEM_offset_0_alias
	.size		__nv_reservedSMEM_offset_0_alias, 0, 64
	.other		__nv_reservedSMEM_offset_0_alias,@"STO_CUDA_RESERVED_SHARED STV_DEFAULT"
__nv_reservedSMEM_offset_0_alias:
	.zero		0
	.zero		64


//--------------------- .nv.constant0._Z25calculate_rotation_matrixPA3_fRfPf --------------------------
	.section	.nv.constant0._Z25calculate_rotation_matrixPA3_fRfPf,"a",@progbits
	.sectionflags	@""
	.align	4
.nv.constant0._Z25calculate_rotation_matrixPA3_fRfPf:
	.zero		920


//--------------------- .nv.constant0._Z16diagonalize_TestPA3_fS0_Pf --------------------------
	.section	.nv.constant0._Z16diagonalize_TestPA3_fS0_Pf,"a",@progbits
	.sectionflags	@""
	.align	4
.nv.constant0._Z16diagonalize_TestPA3_fS0_Pf:
	.zero		920


//--------------------- .nv.constant0._Z10jacobiTestPA3_fPfS0_ --------------------------
	.section	.nv.constant0._Z10jacobiTestPA3_fPfS0_,"a",@progbits
	.sectionflags	@""
	.align	4
.nv.constant0._Z10jacobiTestPA3_fPfS0_:
	.zero		920


//--------------------- .nv.constant0._Z14setup_rotationPKfS0_RiPA3_fPf --------------------------
	.section	.nv.constant0._Z14setup_rotationPKfS0_RiPA3_fPf,"a",@progbits
	.sectionflags	@""
	.align	4
.nv.constant0._Z14setup_rotationPKfS0_RiPA3_fPf:
	.zero		936


//--------------------- .nv.constant0._Z3dotPfS_S_ --------------------------
	.section	.nv.constant0._Z3dotPfS_S_,"a",@progbits
	.sectionflags	@""
	.align	4
.nv.constant0._Z3dotPfS_S_:
	.zero		920


//--------------------- .nv.constant0._Z5crossPfS_S_ --------------------------
	.section	.nv.constant0._Z5crossPfS_S_,"a",@progbits
	.sectionflags	@""
	.align	4
.nv.constant0._Z5crossPfS_S_:
	.zero		920


//--------------------- .nv.constant0._Z9normalizePf --------------------------
	.section	.nv.constant0._Z9normalizePf,"a",@progbits
	.sectionflags	@""
	.align	4
.nv.constant0._Z9normalizePf:
	.zero		904


//--------------------- SYMBOLS --------------------------

	.type		.nv.reservedSmem.offset0,@object
	.size		.nv.reservedSmem.offset0,0x4
	.type		vprintf,@function
